// auto-generated by cutlass_sweep.gemm — config: {"arch": "sm_100", "cluster_m": 1, "cluster_n": 2, "dtype": "tf32", "dtype_b": "tf32", "layout": "nt", "stages": 0, "tile_k": 64, "tile_m": 64, "tile_n": 128}
#include "cutlass/cutlass.h"
#include "cutlass/gemm/collective/collective_builder.hpp"
#include "cutlass/gemm/device/gemm_universal_adapter.h"
#include "cutlass/gemm/kernel/gemm_universal.hpp"
#include "cutlass/epilogue/collective/collective_builder.hpp"

using ElemA = cutlass::tfloat32_t;
using ElemB = cutlass::tfloat32_t;
using ElemCD = cutlass::tfloat32_t;
using Acc  = float;
using TileShape    = cute::Shape<cute::_64, cute::_128, cute::_64>;
using ClusterShape = cute::Shape<cute::_1, cute::_2, cute::_1>;

using CollectiveEpilogue = typename cutlass::epilogue::collective::CollectiveBuilder<
    cutlass::arch::Sm100, cutlass::arch::OpClassTensorOp,
    TileShape, ClusterShape,
    cutlass::epilogue::collective::EpilogueTileAuto,
    Acc, Acc,
    ElemCD, cutlass::layout::RowMajor, 128 / cutlass::sizeof_bits<ElemCD>::value,
    ElemCD, cutlass::layout::RowMajor, 128 / cutlass::sizeof_bits<ElemCD>::value,
    cutlass::epilogue::collective::EpilogueScheduleAuto
  >::CollectiveOp;

using CollectiveMainloop = typename cutlass::gemm::collective::CollectiveBuilder<
    cutlass::arch::Sm100, cutlass::arch::OpClassTensorOp,
    ElemA, cutlass::layout::RowMajor, 128 / cutlass::sizeof_bits<ElemA>::value,
    ElemB, cutlass::layout::ColumnMajor, 128 / cutlass::sizeof_bits<ElemB>::value,
    Acc,
    TileShape, ClusterShape,
    cutlass::gemm::collective::StageCountAutoCarveout<static_cast<int>(sizeof(typename CollectiveEpilogue::SharedStorage))>,
    cutlass::gemm::collective::KernelScheduleAuto
  >::CollectiveOp;

using GemmKernel = cutlass::gemm::kernel::GemmUniversal<
    cute::Shape<int,int,int,int>,
    CollectiveMainloop,
    CollectiveEpilogue
>;
using Gemm = cutlass::gemm::device::GemmUniversalAdapter<GemmKernel>;

// Force the device kernel symbol into the cubin without needing a host main.
auto* _anchor = &cutlass::device_kernel<GemmKernel>;


// ===== COMPILED SASS (sm_100a) =====

	.target	sm_100a

	.elftype	@"ET_EXEC"


//--------------------- .note.nv.tkinfo           --------------------------
	.section	.note.nv.tkinfo,"",@"SHT_NOTE"
	.sectionflags	@"SHF_NOTE_NV_TKINFO"
	.tkinfo
        /*0018*/ 	.word	0x00000002
        /*0030*/ 	.string	""
        /*0030*/ 	.string	"ptxas"
        /*0030*/ 	.string	"Cuda compilation tools, release 13.0, V13.0.88"
        /*0030*/ 	.string	"Build cuda_13.0.r13.0/compiler.36424714_0"
        /*0030*/ 	.string	"-arch sm_100a -m 64 "



//--------------------- .note.nv.cuinfo           --------------------------
	.section	.note.nv.cuinfo,"",@"SHT_NOTE"
	.sectionflags	@"SHF_NOTE_NV_CUINFO"
        /*0018*/ 	.short	0x0002
        /*001a*/ 	.short	0x0064
        /*001c*/ 	.short	0x0082
	.zero		2


//--------------------- .nv.info                  --------------------------
	.section	.nv.info,"",@"SHT_CUDA_INFO"
	.align	4


	//----- nvinfo : EIATTR_REGCOUNT
	.align		4
        /*0000*/ 	.byte	0x04, 0x2f
        /*0002*/ 	.short	(.L_19 - .L_18)
	.align		4
.L_18:
        /*0004*/ 	.word	index@(_ZN7cutlass13device_kernelINS_4gemm6kernel13GemmUniversalIN4cute5tupleIJiiiiEEENS1_10collective13CollectiveMmaINS1_35MainloopSm100TmaUmmaWarpSpecializedILi4ELi2ELi4ENS5_IJNS4_1CILi1EEENSA_ILi2EEESB_EEEEENS5_IJNSA_ILi64EEENSA_ILi128EEESF_EEENS_10tfloat32_tENS5_IJlSB_lEEESI_SJ_NS4_8TiledMMAINS4_8MMA_AtomIJNS4_17SM100_MMA_TF32_SSISI_SI_fLi64ELi128ELNS4_4UMMA5MajorE0ELSO_0ELNSN_7ScaleInE0ELSP_0EEEEEENS4_6LayoutINS5_IJSB_SB_SB_EEENS5_IJNSA_ILi0EEESU_SU_EEEEENS5_IJNS4_10UnderscoreESX_SX_EEEEENS4_23SM90_TMA_LOAD_MULTICASTENS4_14ComposedLayoutINS4_7SwizzleILi3ELi4ELi3EEENS4_18smem_ptr_flag_bitsILi32EEENSS_INS5_IJNSA_ILi8EEENSA_ILi32EEEEEENS5_IJS17_SB_EEEEEEEvNS4_8identityENS4_13SM90_TMA_LOADES1B_vS1C_EENS_8epilogue10collective18CollectiveEpilogueINS1F_23Sm100TmaWarpSpecializedILi4ELi2ELi16ELb1ELb0EEEJSH_NS5_IJNSS_ISF_SB_EENSS_IS17_SB_EEEEESI_SJ_SI_SJ_NS1F_6fusion15FusionCallbacksIS1J_NS1N_17LinearCombinationISI_fSI_fLNS_15FloatRoundStyleE2EEESH_S1M_JEEENS4_5SM1004TMEM4LOAD26SM100_TMEM_LOAD_16dp128b8xES1D_S1B_NS4_17SM75_U32x4_LDSM_NENS4_14SM90_TMA_STOREES1B_NS4_17SM90_U32x4_STSM_NENS4_39AutoVectorizingCopyWithAssumedAlignmentILi128EEEEEEvvEEEEvNT_6ParamsE)
        /*0008*/ 	.word	0x00000050


	//----- nvinfo : EIATTR_FRAME_SIZE
	.align		4
.L_19:
        /*000c*/ 	.byte	0x04, 0x11
        /*000e*/ 	.short	(.L_21 - .L_20)
	.align		4
.L_20:
        /*0010*/ 	.word	index@($__internal_2_$__cuda_sm10x_tcgen05_guardrail_trap_unallocated_columns_being_dealloced)
        /*0014*/ 	.word	0x00000000


	//----- nvinfo : EIATTR_FRAME_SIZE
	.align		4
.L_21:
        /*0018*/ 	.byte	0x04, 0x11
        /*001a*/ 	.short	(.L_23 - .L_22)
	.align		4
.L_22:
        /*001c*/ 	.word	index@($__internal_1_$__cuda_sm10x_tcgen05_guardrail_trap_phase_invalid_during_alloc)
        /*0020*/ 	.word	0x00000000


	//----- nvinfo : EIATTR_FRAME_SIZE
	.align		4
.L_23:
        /*0024*/ 	.byte	0x04, 0x11
        /*0026*/ 	.short	(.L_25 - .L_24)
	.align		4
.L_24:
        /*0028*/ 	.word	index@($__internal_0_$__cuda_sm10x_tcgen05_guardrail_trap_col_being_dealloced_not_returned_by_alloc)
        /*002c*/ 	.word	0x00000000


	//----- nvinfo : EIATTR_FRAME_SIZE
	.align		4
.L_25:
        /*0030*/ 	.byte	0x04, 0x11
        /*0032*/ 	.short	(.L_27 - .L_26)
	.align		4
.L_26:
        /*0034*/ 	.word	index@(_ZN7cutlass13device_kernelINS_4gemm6kernel13GemmUniversalIN4cute5tupleIJiiiiEEENS1_10collective13CollectiveMmaINS1_35MainloopSm100TmaUmmaWarpSpecializedILi4ELi2ELi4ENS5_IJNS4_1CILi1EEENSA_ILi2EEESB_EEEEENS5_IJNSA_ILi64EEENSA_ILi128EEESF_EEENS_10tfloat32_tENS5_IJlSB_lEEESI_SJ_NS4_8TiledMMAINS4_8MMA_AtomIJNS4_17SM100_MMA_TF32_SSISI_SI_fLi64ELi128ELNS4_4UMMA5MajorE0ELSO_0ELNSN_7ScaleInE0ELSP_0EEEEEENS4_6LayoutINS5_IJSB_SB_SB_EEENS5_IJNSA_ILi0EEESU_SU_EEEEENS5_IJNS4_10UnderscoreESX_SX_EEEEENS4_23SM90_TMA_LOAD_MULTICASTENS4_14ComposedLayoutINS4_7SwizzleILi3ELi4ELi3EEENS4_18smem_ptr_flag_bitsILi32EEENSS_INS5_IJNSA_ILi8EEENSA_ILi32EEEEEENS5_IJS17_SB_EEEEEEEvNS4_8identityENS4_13SM90_TMA_LOADES1B_vS1C_EENS_8epilogue10collective18CollectiveEpilogueINS1F_23Sm100TmaWarpSpecializedILi4ELi2ELi16ELb1ELb0EEEJSH_NS5_IJNSS_ISF_SB_EENSS_IS17_SB_EEEEESI_SJ_SI_SJ_NS1F_6fusion15FusionCallbacksIS1J_NS1N_17LinearCombinationISI_fSI_fLNS_15FloatRoundStyleE2EEESH_S1M_JEEENS4_5SM1004TMEM4LOAD26SM100_TMEM_LOAD_16dp128b8xES1D_S1B_NS4_17SM75_U32x4_LDSM_NENS4_14SM90_TMA_STOREES1B_NS4_17SM90_U32x4_STSM_NENS4_39AutoVectorizingCopyWithAssumedAlignmentILi128EEEEEEvvEEEEvNT_6ParamsE)
        /*0038*/ 	.word	0x00000000


	//----- nvinfo : EIATTR_MIN_STACK_SIZE
	.align		4
.L_27:
        /*003c*/ 	.byte	0x04, 0x12
        /*003e*/ 	.short	(.L_29 - .L_28)
	.align		4
.L_28:
        /*0040*/ 	.word	index@(_ZN7cutlass13device_kernelINS_4gemm6kernel13GemmUniversalIN4cute5tupleIJiiiiEEENS1_10collective13CollectiveMmaINS1_35MainloopSm100TmaUmmaWarpSpecializedILi4ELi2ELi4ENS5_IJNS4_1CILi1EEENSA_ILi2EEESB_EEEEENS5_IJNSA_ILi64EEENSA_ILi128EEESF_EEENS_10tfloat32_tENS5_IJlSB_lEEESI_SJ_NS4_8TiledMMAINS4_8MMA_AtomIJNS4_17SM100_MMA_TF32_SSISI_SI_fLi64ELi128ELNS4_4UMMA5MajorE0ELSO_0ELNSN_7ScaleInE0ELSP_0EEEEEENS4_6LayoutINS5_IJSB_SB_SB_EEENS5_IJNSA_ILi0EEESU_SU_EEEEENS5_IJNS4_10UnderscoreESX_SX_EEEEENS4_23SM90_TMA_LOAD_MULTICASTENS4_14ComposedLayoutINS4_7SwizzleILi3ELi4ELi3EEENS4_18smem_ptr_flag_bitsILi32EEENSS_INS5_IJNSA_ILi8EEENSA_ILi32EEEEEENS5_IJS17_SB_EEEEEEEvNS4_8identityENS4_13SM90_TMA_LOADES1B_vS1C_EENS_8epilogue10collective18CollectiveEpilogueINS1F_23Sm100TmaWarpSpecializedILi4ELi2ELi16ELb1ELb0EEEJSH_NS5_IJNSS_ISF_SB_EENSS_IS17_SB_EEEEESI_SJ_SI_SJ_NS1F_6fusion15FusionCallbacksIS1J_NS1N_17LinearCombinationISI_fSI_fLNS_15FloatRoundStyleE2EEESH_S1M_JEEENS4_5SM1004TMEM4LOAD26SM100_TMEM_LOAD_16dp128b8xES1D_S1B_NS4_17SM75_U32x4_LDSM_NENS4_14SM90_TMA_STOREES1B_NS4_17SM90_U32x4_STSM_NENS4_39AutoVectorizingCopyWithAssumedAlignmentILi128EEEEEEvvEEEEvNT_6ParamsE)
        /*0044*/ 	.word	0x00000000
.L_29:


//--------------------- .nv.compat                --------------------------
	.section	.nv.compat,"",@"SHT_CUDA_COMPAT_INFO"
	.align	4
        /*0000*/ 	.byte	0x02, 0x09, 0x01, 0x00, 0x02, 0x02, 0x02, 0x00, 0x02, 0x05, 0x05, 0x00, 0x03, 0x07, 0x01, 0x01
        /*0010*/ 	.byte	0x02, 0x03, 0x01, 0x00, 0x02, 0x06, 0x01, 0x00, 0x04, 0x0b, 0x08, 0x00, 0x09, 0x00, 0x00, 0x00
        /*0020*/ 	.byte	0x00, 0x00, 0x00, 0x00


//--------------------- .nv.info._ZN7cutlass13device_kernelINS_4gemm6kernel13GemmUniversalIN4cute5tupleIJiiiiEEENS1_10collective13CollectiveMmaINS1_35MainloopSm100TmaUmmaWarpSpecializedILi4ELi2ELi4ENS5_IJNS4_1CILi1EEENSA_ILi2EEESB_EEEEENS5_IJNSA_ILi64EEENSA_ILi128EEESF_EEENS_10tfloat32_tENS5_IJlSB_lEEESI_SJ_NS4_8TiledMMAINS4_8MMA_AtomIJNS4_17SM100_MMA_TF32_SSISI_SI_fLi64ELi128ELNS4_4UMMA5MajorE0ELSO_0ELNSN_7ScaleInE0ELSP_0EEEEEENS4_6LayoutINS5_IJSB_SB_SB_EEENS5_IJNSA_ILi0EEESU_SU_EEEEENS5_IJNS4_10UnderscoreESX_SX_EEEEENS4_23SM90_TMA_LOAD_MULTICASTENS4_14ComposedLayoutINS4_7SwizzleILi3ELi4ELi3EEENS4_18smem_ptr_flag_bitsILi32EEENSS_INS5_IJNSA_ILi8EEENSA_ILi32EEEEEENS5_IJS17_SB_EEEEEEEvNS4_8identityENS4_13SM90_TMA_LOADES1B_vS1C_EENS_8epilogue10collective18CollectiveEpilogueINS1F_23Sm100TmaWarpSpecializedILi4ELi2ELi16ELb1ELb0EEEJSH_NS5_IJNSS_ISF_SB_EENSS_IS17_SB_EEEEESI_SJ_SI_SJ_NS1F_6fusion15FusionCallbacksIS1J_NS1N_17LinearCombinationISI_fSI_fLNS_15FloatRoundStyleE2EEESH_S1M_JEEENS4_5SM1004TMEM4LOAD26SM100_TMEM_LOAD_16dp128b8xES1D_S1B_NS4_17SM75_U32x4_LDSM_NENS4_14SM90_TMA_STOREES1B_NS4_17SM90_U32x4_STSM_NENS4_39AutoVectorizingCopyWithAssumedAlignmentILi128EEEEEEvvEEEEvNT_6ParamsE --------------------------
	.section	.nv.info._ZN7cutlass13device_kernelINS_4gemm6kernel13GemmUniversalIN4cute5tupleIJiiiiEEENS1_10collective13CollectiveMmaINS1_35MainloopSm100TmaUmmaWarpSpecializedILi4ELi2ELi4ENS5_IJNS4_1CILi1EEENSA_ILi2EEESB_EEEEENS5_IJNSA_ILi64EEENSA_ILi128EEESF_EEENS_10tfloat32_tENS5_IJlSB_lEEESI_SJ_NS4_8TiledMMAINS4_8MMA_AtomIJNS4_17SM100_MMA_TF32_SSISI_SI_fLi64ELi128ELNS4_4UMMA5MajorE0ELSO_0ELNSN_7ScaleInE0ELSP_0EEEEEENS4_6LayoutINS5_IJSB_SB_SB_EEENS5_IJNSA_ILi0EEESU_SU_EEEEENS5_IJNS4_10UnderscoreESX_SX_EEEEENS4_23SM90_TMA_LOAD_MULTICASTENS4_14ComposedLayoutINS4_7SwizzleILi3ELi4ELi3EEENS4_18smem_ptr_flag_bitsILi32EEENSS_INS5_IJNSA_ILi8EEENSA_ILi32EEEEEENS5_IJS17_SB_EEEEEEEvNS4_8identityENS4_13SM90_TMA_LOADES1B_vS1C_EENS_8epilogue10collective18CollectiveEpilogueINS1F_23Sm100TmaWarpSpecializedILi4ELi2ELi16ELb1ELb0EEEJSH_NS5_IJNSS_ISF_SB_EENSS_IS17_SB_EEEEESI_SJ_SI_SJ_NS1F_6fusion15FusionCallbacksIS1J_NS1N_17LinearCombinationISI_fSI_fLNS_15FloatRoundStyleE2EEESH_S1M_JEEENS4_5SM1004TMEM4LOAD26SM100_TMEM_LOAD_16dp128b8xES1D_S1B_NS4_17SM75_U32x4_LDSM_NENS4_14SM90_TMA_STOREES1B_NS4_17SM90_U32x4_STSM_NENS4_39AutoVectorizingCopyWithAssumedAlignmentILi128EEEEEEvvEEEEvNT_6ParamsE,"",@"SHT_CUDA_INFO"
	.sectionflags	@""
	.align	4


	//----- nvinfo : EIATTR_CUDA_API_VERSION
	.align		4
        /*0000*/ 	.byte	0x04, 0x37
        /*0002*/ 	.short	(.L_31 - .L_30)
.L_30:
        /*0004*/ 	.word	0x00000082


	//----- nvinfo : EIATTR_KPARAM_INFO
	.align		4
.L_31:
        /*0008*/ 	.byte	0x04, 0x17
        /*000a*/ 	.short	(.L_33 - .L_32)
.L_32:
        /*000c*/ 	.word	0x00000000
        /*0010*/ 	.short	0x0000
        /*0012*/ 	.short	0x0000
        /*0014*/ 	.byte	0x00, 0xf0, 0x01, 0x20


	//----- nvinfo : EIATTR_AT_ENTRY_FRAGMENTS
	.align		4
.L_33:
        /*0018*/ 	.byte	0x04, 0x4f
        /*001a*/ 	.short	(.L_35 - .L_34)


	//   ....[0]....
.L_34:
        /*001c*/ 	.word	0x00000006


	//----- nvinfo : EIATTR_RESERVED_SMEM_USED
	.align		4
.L_35:
        /*0020*/ 	.byte	0x01, 0x41
	.zero		2


	//----- nvinfo : EIATTR_SPARSE_MMA_MASK
	.align		4
        /*0024*/ 	.byte	0x03, 0x50
        /*0026*/ 	.short	0x0000


	//----- nvinfo : EIATTR_TCGEN05_1CTA_USED
	.align		4
        /*0028*/ 	.byte	0x01, 0x51
	.zero		2


	//----- nvinfo : EIATTR_MAXREG_COUNT
	.align		4
        /*002c*/ 	.byte	0x03, 0x1b
        /*002e*/ 	.short	0x00ff


	//----- nvinfo : EIATTR_NUM_BARRIERS
	.align		4
        /*0030*/ 	.byte	0x02, 0x4c
        /*0032*/ 	.byte	0x07
	.zero		1


	//----- nvinfo : EIATTR_EXTERNS
	.align		4
        /*0034*/ 	.byte	0x04, 0x0f
        /*0036*/ 	.short	(.L_37 - .L_36)


	//   ....[0]....
	.align		4
.L_36:
        /*0038*/ 	.word	index@(__assertfail)


	//----- nvinfo : EIATTR_MERCURY_ISA_VERSION
	.align		4
.L_37:
        /*003c*/ 	.byte	0x03, 0x5f
        /*003e*/ 	.short	0x0101


	//----- nvinfo : EIATTR_INT_WARP_WIDE_INSTR_OFFSETS
	.align		4
        /*0040*/ 	.byte	0x04, 0x31
        /*0042*/ 	.short	(.L_39 - .L_38)


	//   ....[0]....
.L_38:
        /*0044*/ 	.word	0x00004010


	//   ....[1]....
        /*0048*/ 	.word	0x00004040


	//   ....[2]....
        /*004c*/ 	.word	0x00004060


	//   ....[3]....
        /*0050*/ 	.word	0x00004ba0


	//   ....[4]....
        /*0054*/ 	.word	0x00004c10


	//   ....[5]....
        /*0058*/ 	.word	0x00004cf0


	//   ....[6]....
        /*005c*/ 	.word	0x00004d70


	//   ....[7]....
        /*0060*/ 	.word	0x00004e70


	//   ....[8]....
        /*0064*/ 	.word	0x00004ef0


	//   ....[9]....
        /*0068*/ 	.word	0x00004fe0


	//   ....[10]....
        /*006c*/ 	.word	0x00005090


	//----- nvinfo : EIATTR_COOP_GROUP_MASK_REGIDS
	.align		4
.L_39:
        /*0070*/ 	.byte	0x04, 0x29
        /*0072*/ 	.short	(.L_41 - .L_40)


	//   ....[0]....
.L_40:
        /*0074*/ 	.word	0xffffffff


	//   ....[1]....
        /*0078*/ 	.word	0xffffffff


	//   ....[2]....
        /*007c*/ 	.word	0xffffffff


	//   ....[3]....
        /*0080*/ 	.word	0xffffffff


	//   ....[4]....
        /*0084*/ 	.word	0xffffffff


	//   ....[5]....
        /*0088*/ 	.word	0xffffffff


	//   ....[6]....
        /*008c*/ 	.word	0xffffffff


	//   ....[7]....
        /*0090*/ 	.word	0xffffffff


	//   ....[8]....
        /*0094*/ 	.word	0xffffffff


	//   ....[9]....
        /*0098*/ 	.word	0xffffffff


	//   ....[10]....
        /*009c*/ 	.word	0xffffffff


	//   ....[11]....
        /*00a0*/ 	.word	0xffffffff


	//   ....[12]....
        /*00a4*/ 	.word	0xffffffff


	//   ....[13]....
        /*00a8*/ 	.word	0xffffffff


	//----- nvinfo : EIATTR_COOP_GROUP_INSTR_OFFSETS
	.align		4
.L_41:
        /*00ac*/ 	.byte	0x04, 0x28
        /*00ae*/ 	.short	(.L_43 - .L_42)


	//   ....[0]....
.L_42:
        /*00b0*/ 	.word	0x00000080


	//   ....[1]....
        /*00b4*/ 	.word	0x000004f0


	//   ....[2]....
        /*00b8*/ 	.word	0x000006a0


	//   ....[3]....
        /*00bc*/ 	.word	0x00000840


	//   ....[4]....
        /*00c0*/ 	.word	0x00000940


	//   ....[5]....
        /*00c4*/ 	.word	0x00000ab0


	//   ....[6]....
        /*00c8*/ 	.word	0x00000c50


	//   ....[7]....
        /*00cc*/ 	.word	0x00000e00


	//   ....[8]....
        /*00d0*/ 	.word	0x00002190


	//   ....[9]....
        /*00d4*/ 	.word	0x00003040


	//   ....[10]....
        /*00d8*/ 	.word	0x00003250


	//   ....[11]....
        /*00dc*/ 	.word	0x00003280


	//   ....[12]....
        /*00e0*/ 	.word	0x00003ef0


	//   ....[13]....
        /*00e4*/ 	.word	0x00004120


	//----- nvinfo : EIATTR_VRC_CTA_INIT_COUNT
	.align		4
.L_43:
        /*00e8*/ 	.byte	0x02, 0x4a
        /*00ea*/ 	.byte	0x80
	.zero		1


	//----- nvinfo : EIATTR_SYSCALL_OFFSETS
	.align		4
        /*00ec*/ 	.byte	0x04, 0x46
        /*00ee*/ 	.short	(.L_45 - .L_44)


	//   ....[0]....
.L_44:
        /*00f0*/ 	.word	0x00005d30


	//   ....[1]....
        /*00f4*/ 	.word	0x00005e20


	//   ....[2]....
        /*00f8*/ 	.word	0x000066c0


	//   ....[3]....
        /*00fc*/ 	.word	0x00007080


	//   ....[4]....
        /*0100*/ 	.word	0x000079f0


	//   ....[5]....
        /*0104*/ 	.word	0x00008360


	//----- nvinfo : EIATTR_MBARRIER_INSTR_OFFSETS
	.align		4
.L_45:
        /*0108*/ 	.byte	0x04, 0x39
        /*010a*/ 	.short	(.L_47 - .L_46)


	//   ....[0]....
.L_46:
        /*010c*/ 	.word	0x00000610
        /*0110*/ 	.word	0x000000ff
        /*0114*/ 	.word	0x00000000
        /*0118*/ 	.short	0x0100
        /*011a*/ 	.byte	0x04
	.zero		1


	//   ....[1]....
        /*011c*/ 	.word	0x00000620
        /*0120*/ 	.word	0x000000ff
        /*0124*/ 	.word	0x00000020
        /*0128*/ 	.short	0x0100
        /*012a*/ 	.byte	0x04
	.zero		1


	//   ....[2]....
        /*012c*/ 	.word	0x00000630
        /*0130*/ 	.word	0x000000ff
        /*0134*/ 	.word	0x00000008
        /*0138*/ 	.short	0x0100
        /*013a*/ 	.byte	0x04
	.zero		1


	//   ....[3]....
        /*013c*/ 	.word	0x00000640
        /*0140*/ 	.word	0x000000ff
        /*0144*/ 	.word	0x00000028
        /*0148*/ 	.short	0x0100
        /*014a*/ 	.byte	0x04
	.zero		1


	//   ....[4]....
        /*014c*/ 	.word	0x00000650
        /*0150*/ 	.word	0x000000ff
        /*0154*/ 	.word	0x00000010
        /*0158*/ 	.short	0x0100
        /*015a*/ 	.byte	0x04
	.zero		1


	//   ....[5]....
        /*015c*/ 	.word	0x00000660
        /*0160*/ 	.word	0x000000ff
        /*0164*/ 	.word	0x00000030
        /*0168*/ 	.short	0x0100
        /*016a*/ 	.byte	0x04
	.zero		1


	//   ....[6]....
        /*016c*/ 	.word	0x00000670
        /*0170*/ 	.word	0x000000ff
        /*0174*/ 	.word	0x00000018
        /*0178*/ 	.short	0x0100
        /*017a*/ 	.byte	0x04
	.zero		1


	//   ....[7]....
        /*017c*/ 	.word	0x00000680
        /*0180*/ 	.word	0x000000ff
        /*0184*/ 	.word	0x00000038
        /*0188*/ 	.short	0x0100
        /*018a*/ 	.byte	0x04
	.zero		1


	//   ....[8]....
        /*018c*/ 	.word	0x000007b0
        /*0190*/ 	.word	0x000000ff
        /*0194*/ 	.word	0x00000040
        /*0198*/ 	.short	0x0100
        /*019a*/ 	.byte	0x04
	.zero		1


	//   ....[9]....
        /*019c*/ 	.word	0x000007c0
        /*01a0*/ 	.word	0x000000ff
        /*01a4*/ 	.word	0x00000060
        /*01a8*/ 	.short	0x0100
        /*01aa*/ 	.byte	0x04
	.zero		1


	//   ....[10]....
        /*01ac*/ 	.word	0x000007d0
        /*01b0*/ 	.word	0x000000ff
        /*01b4*/ 	.word	0x00000048
        /*01b8*/ 	.short	0x0100
        /*01ba*/ 	.byte	0x04
	.zero		1


	//   ....[11]....
        /*01bc*/ 	.word	0x000007e0
        /*01c0*/ 	.word	0x000000ff
        /*01c4*/ 	.word	0x00000068
        /*01c8*/ 	.short	0x0100
        /*01ca*/ 	.byte	0x04
	.zero		1


	//   ....[12]....
        /*01cc*/ 	.word	0x000007f0
        /*01d0*/ 	.word	0x000000ff
        /*01d4*/ 	.word	0x00000050
        /*01d8*/ 	.short	0x0100
        /*01da*/ 	.byte	0x04
	.zero		1


	//   ....[13]....
        /*01dc*/ 	.word	0x00000800
        /*01e0*/ 	.word	0x000000ff
        /*01e4*/ 	.word	0x00000070
        /*01e8*/ 	.short	0x0100
        /*01ea*/ 	.byte	0x04
	.zero		1


	//   ....[14]....
        /*01ec*/ 	.word	0x00000810
        /*01f0*/ 	.word	0x000000ff
        /*01f4*/ 	.word	0x00000058
        /*01f8*/ 	.short	0x0100
        /*01fa*/ 	.byte	0x04
	.zero		1


	//   ....[15]....
        /*01fc*/ 	.word	0x00000820
        /*0200*/ 	.word	0x000000ff
        /*0204*/ 	.word	0x00000078
        /*0208*/ 	.short	0x0100
        /*020a*/ 	.byte	0x04
	.zero		1


	//   ....[16]....
        /*020c*/ 	.word	0x00000910
        /*0210*/ 	.word	0x000000ff
        /*0214*/ 	.word	0x00000080
        /*0218*/ 	.short	0x0100
        /*021a*/ 	.byte	0x06
	.zero		1


	//   ....[17]....
        /*021c*/ 	.word	0x00000920
        /*0220*/ 	.word	0x000000ff
        /*0224*/ 	.word	0x00000088
        /*0228*/ 	.short	0x0100
        /*022a*/ 	.byte	0x06
	.zero		1


	//   ....[18]....
        /*022c*/ 	.word	0x00000a60
        /*0230*/ 	.word	0x000000ff
        /*0234*/ 	.word	0x00000090
        /*0238*/ 	.short	0x0100
        /*023a*/ 	.byte	0x06
	.zero		1


	//   ....[19]....
        /*023c*/ 	.word	0x00000a70
        /*0240*/ 	.word	0x000000ff
        /*0244*/ 	.word	0x000000a0
        /*0248*/ 	.short	0x0100
        /*024a*/ 	.byte	0x06
	.zero		1


	//   ....[20]....
        /*024c*/ 	.word	0x00000a80
        /*0250*/ 	.word	0x000000ff
        /*0254*/ 	.word	0x00000098
        /*0258*/ 	.short	0x0100
        /*025a*/ 	.byte	0x06
	.zero		1


	//   ....[21]....
        /*025c*/ 	.word	0x00000a90
        /*0260*/ 	.word	0x000000ff
        /*0264*/ 	.word	0x000000a8
        /*0268*/ 	.short	0x0100
        /*026a*/ 	.byte	0x06
	.zero		1


	//   ....[22]....
        /*026c*/ 	.word	0x00000bc0
        /*0270*/ 	.word	0x000000ff
        /*0274*/ 	.word	0x000000b0
        /*0278*/ 	.short	0x0100
        /*027a*/ 	.byte	0x04
	.zero		1


	//   ....[23]....
        /*027c*/ 	.word	0x00000bd0
        /*0280*/ 	.word	0x000000ff
        /*0284*/ 	.word	0x000000d0
        /*0288*/ 	.short	0x0100
        /*028a*/ 	.byte	0x04
	.zero		1


	//   ....[24]....
        /*028c*/ 	.word	0x00000be0
        /*0290*/ 	.word	0x000000ff
        /*0294*/ 	.word	0x000000b8
        /*0298*/ 	.short	0x0100
        /*029a*/ 	.byte	0x04
	.zero		1


	//   ....[25]....
        /*029c*/ 	.word	0x00000bf0
        /*02a0*/ 	.word	0x000000ff
        /*02a4*/ 	.word	0x000000d8
        /*02a8*/ 	.short	0x0100
        /*02aa*/ 	.byte	0x04
	.zero		1


	//   ....[26]....
        /*02ac*/ 	.word	0x00000c00
        /*02b0*/ 	.word	0x000000ff
        /*02b4*/ 	.word	0x000000c0
        /*02b8*/ 	.short	0x0100
        /*02ba*/ 	.byte	0x04
	.zero		1


	//   ....[27]....
        /*02bc*/ 	.word	0x00000c10
        /*02c0*/ 	.word	0x000000ff
        /*02c4*/ 	.word	0x000000e0
        /*02c8*/ 	.short	0x0100
        /*02ca*/ 	.byte	0x04
	.zero		1


	//   ....[28]....
        /*02cc*/ 	.word	0x00000c20
        /*02d0*/ 	.word	0x000000ff
        /*02d4*/ 	.word	0x000000c8
        /*02d8*/ 	.short	0x0100
        /*02da*/ 	.byte	0x04
	.zero		1


	//   ....[29]....
        /*02dc*/ 	.word	0x00000c30
        /*02e0*/ 	.word	0x000000ff
        /*02e4*/ 	.word	0x000000e8
        /*02e8*/ 	.short	0x0100
        /*02ea*/ 	.byte	0x04
	.zero		1


	//   ....[30]....
        /*02ec*/ 	.word	0x00000d20
        /*02f0*/ 	.word	0x000000ff
        /*02f4*/ 	.word	0x000000f0
        /*02f8*/ 	.short	0x0100
        /*02fa*/ 	.byte	0x04
	.zero		1


	//   ....[31]....
        /*02fc*/ 	.word	0x00000d30
        /*0300*/ 	.word	0x000000ff
        /*0304*/ 	.word	0x00000100
        /*0308*/ 	.short	0x0100
        /*030a*/ 	.byte	0x04
	.zero		1


	//   ....[32]....
        /*030c*/ 	.word	0x00000d40
        /*0310*/ 	.word	0x000000ff
        /*0314*/ 	.word	0x000000f8
        /*0318*/ 	.short	0x0100
        /*031a*/ 	.byte	0x04
	.zero		1


	//   ....[33]....
        /*031c*/ 	.word	0x00000d50
        /*0320*/ 	.word	0x000000ff
        /*0324*/ 	.word	0x00000108
        /*0328*/ 	.short	0x0100
        /*032a*/ 	.byte	0x04
	.zero		1


	//   ....[34]....
        /*032c*/ 	.word	0x00001890
        /*0330*/ 	.word	0x00000000
        /*0334*/ 	.word	0x00000100
        /*0338*/ 	.short	0x010a
        /*033a*/ 	.byte	0xff
	.zero		1


	//   ....[35]....
        /*033c*/ 	.word	0x000018c0
        /*0340*/ 	.word	0x00000000
        /*0344*/ 	.word	0x000000f0
        /*0348*/ 	.short	0x0101
        /*034a*/ 	.byte	0xff
	.zero		1


	//   ....[36]....
        /*034c*/ 	.word	0x00001990
        /*0350*/ 	.word	0x000000ff
        /*0354*/ 	.word	0x00000020
        /*0358*/ 	.short	0x010a
        /*035a*/ 	.byte	0x04
	.zero		1


	//   ....[37]....
        /*035c*/ 	.word	0x00001a10
        /*0360*/ 	.word	0x000000ff
        /*0364*/ 	.word	0x00000020
        /*0368*/ 	.short	0x010a
        /*036a*/ 	.byte	0x21
	.zero		1


	//   ....[38]....
        /*036c*/ 	.word	0x00001ba0
        /*0370*/ 	.word	0x000000ff
        /*0374*/ 	.word	0x00000020
        /*0378*/ 	.short	0x010a
        /*037a*/ 	.byte	0x05
	.zero		1


	//   ....[39]....
        /*037c*/ 	.word	0x00001d90
        /*0380*/ 	.word	0x000000ff
        /*0384*/ 	.word	0x00000088
        /*0388*/ 	.short	0x0101
        /*038a*/ 	.byte	0x0d
	.zero		1


	//   ....[40]....
        /*038c*/ 	.word	0x00001db0
        /*0390*/ 	.word	0x000000ff
        /*0394*/ 	.word	0x00000020
        /*0398*/ 	.short	0x010a
        /*039a*/ 	.byte	0x04
	.zero		1


	//   ....[41]....
        /*039c*/ 	.word	0x00001e30
        /*03a0*/ 	.word	0x000000ff
        /*03a4*/ 	.word	0x00000020
        /*03a8*/ 	.short	0x010a
        /*03aa*/ 	.byte	0x21
	.zero		1


	//   ....[42]....
        /*03ac*/ 	.word	0x00001fc0
        /*03b0*/ 	.word	0x000000ff
        /*03b4*/ 	.word	0x00000020
        /*03b8*/ 	.short	0x010a
        /*03ba*/ 	.byte	0x05
	.zero		1


	//   ....[43]....
        /*03bc*/ 	.word	0x000021c0
        /*03c0*/ 	.word	0x00000003
        /*03c4*/ 	.word	0x00000090
        /*03c8*/ 	.short	0x010a
        /*03ca*/ 	.byte	0xff
	.zero		1


	//   ....[44]....
        /*03cc*/ 	.word	0x00002310
        /*03d0*/ 	.word	0x00000000
        /*03d4*/ 	.word	0x00000000
        /*03d8*/ 	.short	0x0101
        /*03da*/ 	.byte	0xff
	.zero		1


	//   ....[45]....
        /*03dc*/ 	.word	0x000028c0
        /*03e0*/ 	.word	0x000000ff
        /*03e4*/ 	.word	0x00000000
        /*03e8*/ 	.short	0x010a
        /*03ea*/ 	.byte	0x04
	.zero		1


	//   ....[46]....
        /*03ec*/ 	.word	0x00002950
        /*03f0*/ 	.word	0x000000ff
        /*03f4*/ 	.word	0x00000000
        /*03f8*/ 	.short	0x010a
        /*03fa*/ 	.byte	0x05
	.zero		1


	//   ....[47]....
        /*03fc*/ 	.word	0x000029e0
        /*0400*/ 	.word	0x000000ff
        /*0404*/ 	.word	0x00000000
        /*0408*/ 	.short	0x010a
        /*040a*/ 	.byte	0x05
	.zero		1


	//   ....[48]....
        /*040c*/ 	.word	0x00002a80
        /*0410*/ 	.word	0x00000000
        /*0414*/ 	.word	0x00000000
        /*0418*/ 	.short	0x010a
        /*041a*/ 	.byte	0xff
	.zero		1


	//   ....[49]....
        /*041c*/ 	.word	0x00002ba0
        /*0420*/ 	.word	0x00000002
        /*0424*/ 	.word	0x000000f0
        /*0428*/ 	.short	0x010a
        /*042a*/ 	.byte	0xff
	.zero		1


	//   ....[50]....
        /*042c*/ 	.word	0x00002c10
        /*0430*/ 	.word	0x00000002
        /*0434*/ 	.word	0x00000000
        /*0438*/ 	.short	0x0101
        /*043a*/ 	.byte	0xff
	.zero		1


	//   ....[51]....
        /*043c*/ 	.word	0x00002c30
        /*0440*/ 	.word	0x000000ff
        /*0444*/ 	.word	0x000000a0
        /*0448*/ 	.short	0x010a
        /*044a*/ 	.byte	0x04
	.zero		1


	//   ....[52]....
        /*044c*/ 	.word	0x00002d50
        /*0450*/ 	.word	0x00000002
        /*0454*/ 	.word	0x00000090
        /*0458*/ 	.short	0x010a
        /*045a*/ 	.byte	0xff
	.zero		1


	//   ....[53]....
        /*045c*/ 	.word	0x00002e50
        /*0460*/ 	.word	0x00000002
        /*0464*/ 	.word	0x00000000
        /*0468*/ 	.short	0x0101
        /*046a*/ 	.byte	0xff
	.zero		1


	//   ....[54]....
        /*046c*/ 	.word	0x00002ee0
        /*0470*/ 	.word	0x000000ff
        /*0474*/ 	.word	0x000000a0
        /*0478*/ 	.short	0x0106
        /*047a*/ 	.byte	0x04
	.zero		1


	//   ....[55]....
        /*047c*/ 	.word	0x00002f00
        /*0480*/ 	.word	0x000000ff
        /*0484*/ 	.word	0x000000a0
        /*0488*/ 	.short	0x010a
        /*048a*/ 	.byte	0x04
	.zero		1


	//   ....[56]....
        /*048c*/ 	.word	0x00002f90
        /*0490*/ 	.word	0x000000ff
        /*0494*/ 	.word	0x000000a0
        /*0498*/ 	.short	0x0106
        /*049a*/ 	.byte	0x07
	.zero		1


	//   ....[57]....
        /*049c*/ 	.word	0x00002fd0
        /*04a0*/ 	.word	0x00000000
        /*04a4*/ 	.word	0x000000a0
        /*04a8*/ 	.short	0x010a
        /*04aa*/ 	.byte	0xff
	.zero		1


	//   ....[58]....
        /*04ac*/ 	.word	0x000035a0
        /*04b0*/ 	.word	0x00000000
        /*04b4*/ 	.word	0x00000090
        /*04b8*/ 	.short	0x010a
        /*04ba*/ 	.byte	0xff
	.zero		1


	//   ....[59]....
        /*04bc*/ 	.word	0x000036a0
        /*04c0*/ 	.word	0x00000003
        /*04c4*/ 	.word	0x00000000
        /*04c8*/ 	.short	0x0101
        /*04ca*/ 	.byte	0xff
	.zero		1


	//   ....[60]....
        /*04cc*/ 	.word	0x000036b0
        /*04d0*/ 	.word	0x000000ff
        /*04d4*/ 	.word	0x00000000
        /*04d8*/ 	.short	0x010a
        /*04da*/ 	.byte	0x04
	.zero		1


	//   ....[61]....
        /*04dc*/ 	.word	0x00003730
        /*04e0*/ 	.word	0x000000ff
        /*04e4*/ 	.word	0x000000d0
        /*04e8*/ 	.short	0x010a
        /*04ea*/ 	.byte	0x2e
	.zero		1


	//   ....[62]....
        /*04ec*/ 	.word	0x00003810
        /*04f0*/ 	.word	0x000000ff
        /*04f4*/ 	.word	0x00000000
        /*04f8*/ 	.short	0x010a
        /*04fa*/ 	.byte	0x07
	.zero		1


	//   ....[63]....
        /*04fc*/ 	.word	0x00003950
        /*0500*/ 	.word	0x000000ff
        /*0504*/ 	.word	0x00000000
        /*0508*/ 	.short	0x010a
        /*050a*/ 	.byte	0x04
	.zero		1


	//   ....[64]....
        /*050c*/ 	.word	0x00003d20
        /*0510*/ 	.word	0x000000ff
        /*0514*/ 	.word	0x00000000
        /*0518*/ 	.short	0x010a
        /*051a*/ 	.byte	0x04
	.zero		1


	//   ....[65]....
        /*051c*/ 	.word	0x00003db0
        /*0520*/ 	.word	0x000000ff
        /*0524*/ 	.word	0x00000000
        /*0528*/ 	.short	0x010a
        /*052a*/ 	.byte	0x05
	.zero		1


	//   ....[66]....
        /*052c*/ 	.word	0x00003e40
        /*0530*/ 	.word	0x000000ff
        /*0534*/ 	.word	0x00000000
        /*0538*/ 	.short	0x010a
        /*053a*/ 	.byte	0x05
	.zero		1


	//   ....[67]....
        /*053c*/ 	.word	0x00003ed0
        /*0540*/ 	.word	0x000000ff
        /*0544*/ 	.word	0x00000000
        /*0548*/ 	.short	0x010a
        /*054a*/ 	.byte	0x04
	.zero		1


	//   ....[68]....
        /*054c*/ 	.word	0x000043a0
        /*0550*/ 	.word	0x0000000c
        /*0554*/ 	.word	0x00000090
        /*0558*/ 	.short	0x010a
        /*055a*/ 	.byte	0xff
	.zero		1


	//   ....[69]....
        /*055c*/ 	.word	0x00004510
        /*0560*/ 	.word	0x00000000
        /*0564*/ 	.word	0x00000000
        /*0568*/ 	.short	0x0101
        /*056a*/ 	.byte	0xff
	.zero		1


	//   ....[70]....
        /*056c*/ 	.word	0x000049a0
        /*0570*/ 	.word	0x000000ff
        /*0574*/ 	.word	0x00000088
        /*0578*/ 	.short	0x010a
        /*057a*/ 	.byte	0x15
	.zero		1


	//   ....[71]....
        /*057c*/ 	.word	0x00004b20
        /*0580*/ 	.word	0x000000ff
        /*0584*/ 	.word	0x00000060
        /*0588*/ 	.short	0x010a
        /*058a*/ 	.byte	0x15
	.zero		1


	//   ....[72]....
        /*058c*/ 	.word	0x00004ca0
        /*0590*/ 	.word	0x000000ff
        /*0594*/ 	.word	0x00000040
        /*0598*/ 	.short	0x010b
        /*059a*/ 	.byte	0x15
	.zero		1


	//   ....[73]....
        /*059c*/ 	.word	0x00004cb0
        /*05a0*/ 	.word	0x000000ff
        /*05a4*/ 	.word	0x00000000
        /*05a8*/ 	.short	0x0101
        /*05aa*/ 	.byte	0x06
	.zero		1


	//   ....[74]....
        /*05ac*/ 	.word	0x00004cc0
        /*05b0*/ 	.word	0x000000ff
        /*05b4*/ 	.word	0x00000068
        /*05b8*/ 	.short	0x010a
        /*05ba*/ 	.byte	0x15
	.zero		1


	//   ....[75]....
        /*05bc*/ 	.word	0x00004e20
        /*05c0*/ 	.word	0x000000ff
        /*05c4*/ 	.word	0x00000048
        /*05c8*/ 	.short	0x010b
        /*05ca*/ 	.byte	0x15
	.zero		1


	//   ....[76]....
        /*05cc*/ 	.word	0x00004e30
        /*05d0*/ 	.word	0x000000ff
        /*05d4*/ 	.word	0x00000000
        /*05d8*/ 	.short	0x0101
        /*05da*/ 	.byte	0x06
	.zero		1


	//   ....[77]....
        /*05dc*/ 	.word	0x00004e40
        /*05e0*/ 	.word	0x000000ff
        /*05e4*/ 	.word	0x00000070
        /*05e8*/ 	.short	0x010a
        /*05ea*/ 	.byte	0x15
	.zero		1


	//   ....[78]....
        /*05ec*/ 	.word	0x00004f90
        /*05f0*/ 	.word	0x000000ff
        /*05f4*/ 	.word	0x00000050
        /*05f8*/ 	.short	0x010b
        /*05fa*/ 	.byte	0x15
	.zero		1


	//   ....[79]....
        /*05fc*/ 	.word	0x00004fa0
        /*0600*/ 	.word	0x000000ff
        /*0604*/ 	.word	0x00000000
        /*0608*/ 	.short	0x0101
        /*060a*/ 	.byte	0x06
	.zero		1


	//   ....[80]....
        /*060c*/ 	.word	0x00004fb0
        /*0610*/ 	.word	0x000000ff
        /*0614*/ 	.word	0x00000078
        /*0618*/ 	.short	0x010a
        /*061a*/ 	.byte	0x15
	.zero		1


	//   ....[81]....
        /*061c*/ 	.word	0x000051a0
        /*0620*/ 	.word	0x000000ff
        /*0624*/ 	.word	0x00000058
        /*0628*/ 	.short	0x010b
        /*062a*/ 	.byte	0x15
	.zero		1


	//   ....[82]....
        /*062c*/ 	.word	0x000051b0
        /*0630*/ 	.word	0x000000ff
        /*0634*/ 	.word	0x00000000
        /*0638*/ 	.short	0x0101
        /*063a*/ 	.byte	0x25
	.zero		1


	//   ....[83]....
        /*063c*/ 	.word	0x000051e0
        /*0640*/ 	.word	0x000000ff
        /*0644*/ 	.word	0x00000060
        /*0648*/ 	.short	0x010a
        /*064a*/ 	.byte	0x15
	.zero		1


	//   ....[84]....
        /*064c*/ 	.word	0x00005200
        /*0650*/ 	.word	0x000000ff
        /*0654*/ 	.word	0x00000068
        /*0658*/ 	.short	0x010a
        /*065a*/ 	.byte	0x15
	.zero		1


	//   ....[85]....
        /*065c*/ 	.word	0x00005220
        /*0660*/ 	.word	0x000000ff
        /*0664*/ 	.word	0x00000070
        /*0668*/ 	.short	0x010a
        /*066a*/ 	.byte	0x15
	.zero		1


	//   ....[86]....
        /*066c*/ 	.word	0x00005260
        /*0670*/ 	.word	0x00000000
        /*0674*/ 	.word	0x00000078
        /*0678*/ 	.short	0x010a
        /*067a*/ 	.byte	0xff
	.zero		1


	//   ....[87]....
        /*067c*/ 	.word	0x000055c0
        /*0680*/ 	.word	0x00000003
        /*0684*/ 	.word	0x00000090
        /*0688*/ 	.short	0x010a
        /*068a*/ 	.byte	0xff
	.zero		1


	//   ....[88]....
        /*068c*/ 	.word	0x00005740
        /*0690*/ 	.word	0x00000000
        /*0694*/ 	.word	0x00000000
        /*0698*/ 	.short	0x0101
        /*069a*/ 	.byte	0xff
	.zero		1


	//   ....[89]....
        /*069c*/ 	.word	0x000062e0
        /*06a0*/ 	.word	0x000000ff
        /*06a4*/ 	.word	0x00000040
        /*06a8*/ 	.short	0x010a
        /*06aa*/ 	.byte	0x2c
	.zero		1


	//   ....[90]....
        /*06ac*/ 	.word	0x00006320
        /*06b0*/ 	.word	0x0000001a
        /*06b4*/ 	.word	0x000000b0
        /*06b8*/ 	.short	0x010a
        /*06ba*/ 	.byte	0xff
	.zero		1


	//   ....[91]....
        /*06bc*/ 	.word	0x000064a0
        /*06c0*/ 	.word	0x000000ff
        /*06c4*/ 	.word	0x00000040
        /*06c8*/ 	.short	0x010a
        /*06ca*/ 	.byte	0x2c
	.zero		1


	//   ....[92]....
        /*06cc*/ 	.word	0x000065a0
        /*06d0*/ 	.word	0x0000001a
        /*06d4*/ 	.word	0x000000b0
        /*06d8*/ 	.short	0x010a
        /*06da*/ 	.byte	0xff
	.zero		1


	//   ....[93]....
        /*06dc*/ 	.word	0x00006da0
        /*06e0*/ 	.word	0x00000000
        /*06e4*/ 	.word	0x00000000
        /*06e8*/ 	.short	0x0101
        /*06ea*/ 	.byte	0xff
	.zero		1


	//   ....[94]....
        /*06ec*/ 	.word	0x00006db0
        /*06f0*/ 	.word	0x00000002
        /*06f4*/ 	.word	0x00000040
        /*06f8*/ 	.short	0x010a
        /*06fa*/ 	.byte	0xff
	.zero		1


	//   ....[95]....
        /*06fc*/ 	.word	0x00006e80
        /*0700*/ 	.word	0x00000002
        /*0704*/ 	.word	0x00000040
        /*0708*/ 	.short	0x010a
        /*070a*/ 	.byte	0xff
	.zero		1


	//   ....[96]....
        /*070c*/ 	.word	0x00007710
        /*0710*/ 	.word	0x00000015
        /*0714*/ 	.word	0x00000000
        /*0718*/ 	.short	0x0101
        /*071a*/ 	.byte	0xff
	.zero		1


	//   ....[97]....
        /*071c*/ 	.word	0x00007730
        /*0720*/ 	.word	0x00000000
        /*0724*/ 	.word	0x00000040
        /*0728*/ 	.short	0x010a
        /*072a*/ 	.byte	0xff
	.zero		1


	//   ....[98]....
        /*072c*/ 	.word	0x000077f0
        /*0730*/ 	.word	0x00000000
        /*0734*/ 	.word	0x00000040
        /*0738*/ 	.short	0x010a
        /*073a*/ 	.byte	0xff
	.zero		1


	//   ....[99]....
        /*073c*/ 	.word	0x00008080
        /*0740*/ 	.word	0x00000015
        /*0744*/ 	.word	0x00000000
        /*0748*/ 	.short	0x0101
        /*074a*/ 	.byte	0xff
	.zero		1


	//   ....[100]....
        /*074c*/ 	.word	0x000080a0
        /*0750*/ 	.word	0x00000002
        /*0754*/ 	.word	0x00000040
        /*0758*/ 	.short	0x010a
        /*075a*/ 	.byte	0xff
	.zero		1


	//   ....[101]....
        /*075c*/ 	.word	0x00008160
        /*0760*/ 	.word	0x00000002
        /*0764*/ 	.word	0x00000040
        /*0768*/ 	.short	0x010a
        /*076a*/ 	.byte	0xff
	.zero		1


	//   ....[102]....
        /*076c*/ 	.word	0x00008730
        /*0770*/ 	.word	0x000000ff
        /*0774*/ 	.word	0x00000000
        /*0778*/ 	.short	0x0101
        /*077a*/ 	.byte	0x04
	.zero		1


	//   ....[103]....
        /*077c*/ 	.word	0x00008a50
        /*0780*/ 	.word	0x00000000
        /*0784*/ 	.word	0x00000000
        /*0788*/ 	.short	0x0101
        /*078a*/ 	.byte	0xff
	.zero		1


	//   ....[104]....
        /*078c*/ 	.word	0x00008ce0
        /*0790*/ 	.word	0x000000ff
        /*0794*/ 	.word	0x00000000
        /*0798*/ 	.short	0x0101
        /*079a*/ 	.byte	0x04
	.zero		1


	//   ....[105]....
        /*079c*/ 	.word	0x00008d00
        /*07a0*/ 	.word	0x00000000
        /*07a4*/ 	.word	0x00000100
        /*07a8*/ 	.short	0x010a
        /*07aa*/ 	.byte	0xff
	.zero		1


	//   ....[106]....
        /*07ac*/ 	.word	0x00008d60
        /*07b0*/ 	.word	0x00000000
        /*07b4*/ 	.word	0x00000020
        /*07b8*/ 	.short	0x010a
        /*07ba*/ 	.byte	0xff
	.zero		1


	//   ....[107]....
        /*07bc*/ 	.word	0x00008dc0
        /*07c0*/ 	.word	0x00000000
        /*07c4*/ 	.word	0x00000020
        /*07c8*/ 	.short	0x010a
        /*07ca*/ 	.byte	0xff
	.zero		1


	//   ....[108]....
        /*07cc*/ 	.word	0x00008e10
        /*07d0*/ 	.word	0x00000003
        /*07d4*/ 	.word	0x00000090
        /*07d8*/ 	.short	0x010a
        /*07da*/ 	.byte	0xff
	.zero		1


	//   ....[109]....
        /*07dc*/ 	.word	0x00008e70
        /*07e0*/ 	.word	0x00000000
        /*07e4*/ 	.word	0x00000000
        /*07e8*/ 	.short	0x010a
        /*07ea*/ 	.byte	0xff
	.zero		1


	//   ....[110]....
        /*07ec*/ 	.word	0x00008ed0
        /*07f0*/ 	.word	0x00000000
        /*07f4*/ 	.word	0x00000000
        /*07f8*/ 	.short	0x010a
        /*07fa*/ 	.byte	0xff
	.zero		1


	//   ....[111]....
        /*07fc*/ 	.word	0x00008f30
        /*0800*/ 	.word	0x00000000
        /*0804*/ 	.word	0x00000000
        /*0808*/ 	.short	0x010a
        /*080a*/ 	.byte	0xff
	.zero		1


	//   ....[112]....
        /*080c*/ 	.word	0x00008f80
        /*0810*/ 	.word	0x00000002
        /*0814*/ 	.word	0x000000f0
        /*0818*/ 	.short	0x010a
        /*081a*/ 	.byte	0xff
	.zero		1


	//   ....[113]....
        /*081c*/ 	.word	0x00008fe0
        /*0820*/ 	.word	0x00000002
        /*0824*/ 	.word	0x000000a0
        /*0828*/ 	.short	0x010a
        /*082a*/ 	.byte	0xff
	.zero		1


	//   ....[114]....
        /*082c*/ 	.word	0x00009030
        /*0830*/ 	.word	0x00000002
        /*0834*/ 	.word	0x00000090
        /*0838*/ 	.short	0x010a
        /*083a*/ 	.byte	0xff
	.zero		1


	//   ....[115]....
        /*083c*/ 	.word	0x00009090
        /*0840*/ 	.word	0x00000000
        /*0844*/ 	.word	0x000000a0
        /*0848*/ 	.short	0x010a
        /*084a*/ 	.byte	0xff
	.zero		1


	//   ....[116]....
        /*084c*/ 	.word	0x000090e0
        /*0850*/ 	.word	0x00000000
        /*0854*/ 	.word	0x00000090
        /*0858*/ 	.short	0x010a
        /*085a*/ 	.byte	0xff
	.zero		1


	//   ....[117]....
        /*085c*/ 	.word	0x00009140
        /*0860*/ 	.word	0x00000002
        /*0864*/ 	.word	0x000000d0
        /*0868*/ 	.short	0x010a
        /*086a*/ 	.byte	0xff
	.zero		1


	//   ....[118]....
        /*086c*/ 	.word	0x000091a0
        /*0870*/ 	.word	0x00000000
        /*0874*/ 	.word	0x00000000
        /*0878*/ 	.short	0x010a
        /*087a*/ 	.byte	0xff
	.zero		1


	//   ....[119]....
        /*087c*/ 	.word	0x00009200
        /*0880*/ 	.word	0x00000000
        /*0884*/ 	.word	0x00000000
        /*0888*/ 	.short	0x010a
        /*088a*/ 	.byte	0xff
	.zero		1


	//   ....[120]....
        /*088c*/ 	.word	0x00009260
        /*0890*/ 	.word	0x00000000
        /*0894*/ 	.word	0x00000000
        /*0898*/ 	.short	0x010a
        /*089a*/ 	.byte	0xff
	.zero		1


	//   ....[121]....
        /*089c*/ 	.word	0x000092c0
        /*08a0*/ 	.word	0x00000000
        /*08a4*/ 	.word	0x00000000
        /*08a8*/ 	.short	0x010a
        /*08aa*/ 	.byte	0xff
	.zero		1


	//   ....[122]....
        /*08ac*/ 	.word	0x00009320
        /*08b0*/ 	.word	0x00000000
        /*08b4*/ 	.word	0x00000000
        /*08b8*/ 	.short	0x010a
        /*08ba*/ 	.byte	0xff
	.zero		1


	//   ....[123]....
        /*08bc*/ 	.word	0x00009370
        /*08c0*/ 	.word	0x0000000c
        /*08c4*/ 	.word	0x00000090
        /*08c8*/ 	.short	0x010a
        /*08ca*/ 	.byte	0xff
	.zero		1


	//   ....[124]....
        /*08cc*/ 	.word	0x000093d0
        /*08d0*/ 	.word	0x00000000
        /*08d4*/ 	.word	0x00000088
        /*08d8*/ 	.short	0x010a
        /*08da*/ 	.byte	0xff
	.zero		1


	//   ....[125]....
        /*08dc*/ 	.word	0x00009430
        /*08e0*/ 	.word	0x00000000
        /*08e4*/ 	.word	0x00000060
        /*08e8*/ 	.short	0x010a
        /*08ea*/ 	.byte	0xff
	.zero		1


	//   ....[126]....
        /*08ec*/ 	.word	0x00009490
        /*08f0*/ 	.word	0x00000000
        /*08f4*/ 	.word	0x00000068
        /*08f8*/ 	.short	0x010a
        /*08fa*/ 	.byte	0xff
	.zero		1


	//   ....[127]....
        /*08fc*/ 	.word	0x000094f0
        /*0900*/ 	.word	0x00000000
        /*0904*/ 	.word	0x00000070
        /*0908*/ 	.short	0x010a
        /*090a*/ 	.byte	0xff
	.zero		1


	//   ....[128]....
        /*090c*/ 	.word	0x00009550
        /*0910*/ 	.word	0x00000000
        /*0914*/ 	.word	0x00000078
        /*0918*/ 	.short	0x010a
        /*091a*/ 	.byte	0xff
	.zero		1


	//   ....[129]....
        /*091c*/ 	.word	0x000095b0
        /*0920*/ 	.word	0x00000000
        /*0924*/ 	.word	0x00000060
        /*0928*/ 	.short	0x010a
        /*092a*/ 	.byte	0xff
	.zero		1


	//   ....[130]....
        /*092c*/ 	.word	0x00009610
        /*0930*/ 	.word	0x00000000
        /*0934*/ 	.word	0x00000068
        /*0938*/ 	.short	0x010a
        /*093a*/ 	.byte	0xff
	.zero		1


	//   ....[131]....
        /*093c*/ 	.word	0x00009670
        /*0940*/ 	.word	0x00000000
        /*0944*/ 	.word	0x00000070
        /*0948*/ 	.short	0x010a
        /*094a*/ 	.byte	0xff
	.zero		1


	//   ....[132]....
        /*094c*/ 	.word	0x000096c0
        /*0950*/ 	.word	0x00000003
        /*0954*/ 	.word	0x00000090
        /*0958*/ 	.short	0x010a
        /*095a*/ 	.byte	0xff
	.zero		1


	//   ....[133]....
        /*095c*/ 	.word	0x00009720
        /*0960*/ 	.word	0x00000000
        /*0964*/ 	.word	0x00000040
        /*0968*/ 	.short	0x010a
        /*096a*/ 	.byte	0xff
	.zero		1


	//   ....[134]....
        /*096c*/ 	.word	0x00009770
        /*0970*/ 	.word	0x0000001a
        /*0974*/ 	.word	0x000000b0
        /*0978*/ 	.short	0x010a
        /*097a*/ 	.byte	0xff
	.zero		1


	//   ....[135]....
        /*097c*/ 	.word	0x000097c0
        /*0980*/ 	.word	0x00000002
        /*0984*/ 	.word	0x00000040
        /*0988*/ 	.short	0x010a
        /*098a*/ 	.byte	0xff
	.zero		1


	//   ....[136]....
        /*098c*/ 	.word	0x00009810
        /*0990*/ 	.word	0x00000000
        /*0994*/ 	.word	0x00000040
        /*0998*/ 	.short	0x010a
        /*099a*/ 	.byte	0xff
	.zero		1


	//   ....[137]....
        /*099c*/ 	.word	0x00009860
        /*09a0*/ 	.word	0x00000002
        /*09a4*/ 	.word	0x00000040
        /*09a8*/ 	.short	0x010a
        /*09aa*/ 	.byte	0xff
	.zero		1


	//----- nvinfo : EIATTR_NUM_MBARRIERS
	.align		4
.L_47:
        /*09ac*/ 	.byte	0x03, 0x38
        /*09ae*/ 	.short	0x0022


	//----- nvinfo : EIATTR_EXIT_INSTR_OFFSETS
	.align		4
        /*09b0*/ 	.byte	0x04, 0x1c
        /*09b2*/ 	.short	(.L_49 - .L_48)


	//   ....[0]....
.L_48:
        /*09b4*/ 	.word	0x00002ab0


	//   ....[1]....
        /*09b8*/ 	.word	0x00002fa0


	//   ....[2]....
        /*09bc*/ 	.word	0x00003000


	//   ....[3]....
        /*09c0*/ 	.word	0x00004130


	//   ....[4]....
        /*09c4*/ 	.word	0x00005290


	//   ....[5]....
        /*09c8*/ 	.word	0x000052d0


	//   ....[6]....
        /*09cc*/ 	.word	0x00008bd0


	//   ....[7]....
        /*09d0*/ 	.word	0x00008c50


	//   ....[8]....
        /*09d4*/ 	.word	0x00008c80


	//   ....[9]....
        /*09d8*/ 	.word	0x00008cf0


	//----- nvinfo : EIATTR_MAX_THREADS
	.align		4
.L_49:
        /*09dc*/ 	.byte	0x04, 0x05
        /*09de*/ 	.short	(.L_51 - .L_50)
.L_50:
        /*09e0*/ 	.word	0x00000100
        /*09e4*/ 	.word	0x00000001
        /*09e8*/ 	.word	0x00000001


	//----- nvinfo : EIATTR_CRS_STACK_SIZE
	.align		4
.L_51:
        /*09ec*/ 	.byte	0x04, 0x1e
        /*09ee*/ 	.short	(.L_53 - .L_52)
.L_52:
        /*09f0*/ 	.word	0x00000000


	//----- nvinfo : EIATTR_CBANK_PARAM_SIZE
	.align		4
.L_53:
        /*09f4*/ 	.byte	0x03, 0x19
        /*09f6*/ 	.short	0x0800


	//----- nvinfo : EIATTR_PARAM_CBANK
	.align		4
        /*09f8*/ 	.byte	0x04, 0x0a
        /*09fa*/ 	.short	(.L_55 - .L_54)
	.align		4
.L_54:
        /*09fc*/ 	.word	index@(.nv.constant0._ZN7cutlass13device_kernelINS_4gemm6kernel13GemmUniversalIN4cute5tupleIJiiiiEEENS1_10collective13CollectiveMmaINS1_35MainloopSm100TmaUmmaWarpSpecializedILi4ELi2ELi4ENS5_IJNS4_1CILi1EEENSA_ILi2EEESB_EEEEENS5_IJNSA_ILi64EEENSA_ILi128EEESF_EEENS_10tfloat32_tENS5_IJlSB_lEEESI_SJ_NS4_8TiledMMAINS4_8MMA_AtomIJNS4_17SM100_MMA_TF32_SSISI_SI_fLi64ELi128ELNS4_4UMMA5MajorE0ELSO_0ELNSN_7ScaleInE0ELSP_0EEEEEENS4_6LayoutINS5_IJSB_SB_SB_EEENS5_IJNSA_ILi0EEESU_SU_EEEEENS5_IJNS4_10UnderscoreESX_SX_EEEEENS4_23SM90_TMA_LOAD_MULTICASTENS4_14ComposedLayoutINS4_7SwizzleILi3ELi4ELi3EEENS4_18smem_ptr_flag_bitsILi32EEENSS_INS5_IJNSA_ILi8EEENSA_ILi32EEEEEENS5_IJS17_SB_EEEEEEEvNS4_8identityENS4_13SM90_TMA_LOADES1B_vS1C_EENS_8epilogue10collective18CollectiveEpilogueINS1F_23Sm100TmaWarpSpecializedILi4ELi2ELi16ELb1ELb0EEEJSH_NS5_IJNSS_ISF_SB_EENSS_IS17_SB_EEEEESI_SJ_SI_SJ_NS1F_6fusion15FusionCallbacksIS1J_NS1N_17LinearCombinationISI_fSI_fLNS_15FloatRoundStyleE2EEESH_S1M_JEEENS4_5SM1004TMEM4LOAD26SM100_TMEM_LOAD_16dp128b8xES1D_S1B_NS4_17SM75_U32x4_LDSM_NENS4_14SM90_TMA_STOREES1B_NS4_17SM90_U32x4_STSM_NENS4_39AutoVectorizingCopyWithAssumedAlignmentILi128EEEEEEvvEEEEvNT_6ParamsE)
        /*0a00*/ 	.short	0x0380
        /*0a02*/ 	.short	0x0800


	//----- nvinfo : EIATTR_SW_WAR
	.align		4
.L_55:
        /*0a04*/ 	.byte	0x04, 0x36
        /*0a06*/ 	.short	(.L_57 - .L_56)
.L_56:
        /*0a08*/ 	.word	0x00000008
.L_57:


//--------------------- .nv.callgraph             --------------------------
	.section	.nv.callgraph,"",@"SHT_CUDA_CALLGRAPH"
	.align	4
	.sectionentsize	8
	.align		4
        /*0000*/ 	.word	0x00000000
	.align		4
        /*0004*/ 	.word	0xffffffff
	.align		4
        /*0008*/ 	.word	index@(_ZN7cutlass13device_kernelINS_4gemm6kernel13GemmUniversalIN4cute5tupleIJiiiiEEENS1_10collective13CollectiveMmaINS1_35MainloopSm100TmaUmmaWarpSpecializedILi4ELi2ELi4ENS5_IJNS4_1CILi1EEENSA_ILi2EEESB_EEEEENS5_IJNSA_ILi64EEENSA_ILi128EEESF_EEENS_10tfloat32_tENS5_IJlSB_lEEESI_SJ_NS4_8TiledMMAINS4_8MMA_AtomIJNS4_17SM100_MMA_TF32_SSISI_SI_fLi64ELi128ELNS4_4UMMA5MajorE0ELSO_0ELNSN_7ScaleInE0ELSP_0EEEEEENS4_6LayoutINS5_IJSB_SB_SB_EEENS5_IJNSA_ILi0EEESU_SU_EEEEENS5_IJNS4_10UnderscoreESX_SX_EEEEENS4_23SM90_TMA_LOAD_MULTICASTENS4_14ComposedLayoutINS4_7SwizzleILi3ELi4ELi3EEENS4_18smem_ptr_flag_bitsILi32EEENSS_INS5_IJNSA_ILi8EEENSA_ILi32EEEEEENS5_IJS17_SB_EEEEEEEvNS4_8identityENS4_13SM90_TMA_LOADES1B_vS1C_EENS_8epilogue10collective18CollectiveEpilogueINS1F_23Sm100TmaWarpSpecializedILi4ELi2ELi16ELb1ELb0EEEJSH_NS5_IJNSS_ISF_SB_EENSS_IS17_SB_EEEEESI_SJ_SI_SJ_NS1F_6fusion15FusionCallbacksIS1J_NS1N_17LinearCombinationISI_fSI_fLNS_15FloatRoundStyleE2EEESH_S1M_JEEENS4_5SM1004TMEM4LOAD26SM100_TMEM_LOAD_16dp128b8xES1D_S1B_NS4_17SM75_U32x4_LDSM_NENS4_14SM90_TMA_STOREES1B_NS4_17SM90_U32x4_STSM_NENS4_39AutoVectorizingCopyWithAssumedAlignmentILi128EEEEEEvvEEEEvNT_6ParamsE)
	.align		4
        /*000c*/ 	.word	index@(__assertfail)
	.align		4
        /*0010*/ 	.word	0x00000000
	.align		4
        /*0014*/ 	.word	0xfffffffe
	.align		4
        /*0018*/ 	.word	0x00000000
	.align		4
        /*001c*/ 	.word	0xfffffffd
	.align		4
        /*0020*/ 	.word	0x00000000
	.align		4
        /*0024*/ 	.word	0xfffffffc


//--------------------- .nv.constant4             --------------------------
	.section	.nv.constant4,"a",@progbits
	.align	8
	.align		8
.nv.constant4:
        /*0000*/ 	.dword	__assertfail
	.align		8
        /*0008*/ 	.dword	__unnamed_1
	.align		8
        /*0010*/ 	.dword	__unnamed_2
	.align		8
        /*0018*/ 	.dword	_ZN40_INTERNAL_c7d6a060_4_k_cu_aafdbcaf_252024cuda3std3__45__cpo5beginE
	.align		8
        /*0020*/ 	.dword	_ZN40_INTERNAL_c7d6a060_4_k_cu_aafdbcaf_252024cuda3std3__45__cpo3endE
	.align		8
        /*0028*/ 	.dword	_ZN40_INTERNAL_c7d6a060_4_k_cu_aafdbcaf_252024cuda3std3__45__cpo6cbeginE
	.align		8
        /*0030*/ 	.dword	_ZN40_INTERNAL_c7d6a060_4_k_cu_aafdbcaf_252024cuda3std3__45__cpo4cendE
	.align		8
        /*0038*/ 	.dword	_ZN40_INTERNAL_c7d6a060_4_k_cu_aafdbcaf_252024cuda3std3__442_GLOBAL__N__c7d6a060_4_k_cu_aafdbcaf_252026ignoreE
	.align		8
        /*0040*/ 	.dword	_ZN40_INTERNAL_c7d6a060_4_k_cu_aafdbcaf_252024cuda3std3__419piecewise_constructE
	.align		8
        /*0048*/ 	.dword	_ZN40_INTERNAL_c7d6a060_4_k_cu_aafdbcaf_252024cuda3std3__48in_placeE
	.align		8
        /*0050*/ 	.dword	_ZN40_INTERNAL_c7d6a060_4_k_cu_aafdbcaf_252024cuda3std6ranges3__45__cpo4swapE
	.align		8
        /*0058*/ 	.dword	_ZN40_INTERNAL_c7d6a060_4_k_cu_aafdbcaf_252024cuda3std6ranges3__45__cpo9iter_moveE
	.align		8
        /*0060*/ 	.dword	_ZN40_INTERNAL_c7d6a060_4_k_cu_aafdbcaf_252024cute7productE
	.align		8
        /*0068*/ 	.dword	_ZN40_INTERNAL_c7d6a060_4_k_cu_aafdbcaf_252024cute1_E
	.align		8
        /*0070*/ 	.dword	$str$25
	.align		8
        /*0078*/ 	.dword	$str$26
	.align		8
        /*0080*/ 	.dword	$str$27
	.align		8
        /*0088*/ 	.dword	$str$28


//--------------------- .text._ZN7cutlass13device_kernelINS_4gemm6kernel13GemmUniversalIN4cute5tupleIJiiiiEEENS1_10collective13CollectiveMmaINS1_35MainloopSm100TmaUmmaWarpSpecializedILi4ELi2ELi4ENS5_IJNS4_1CILi1EEENSA_ILi2EEESB_EEEEENS5_IJNSA_ILi64EEENSA_ILi128EEESF_EEENS_10tfloat32_tENS5_IJlSB_lEEESI_SJ_NS4_8TiledMMAINS4_8MMA_AtomIJNS4_17SM100_MMA_TF32_SSISI_SI_fLi64ELi128ELNS4_4UMMA5MajorE0ELSO_0ELNSN_7ScaleInE0ELSP_0EEEEEENS4_6LayoutINS5_IJSB_SB_SB_EEENS5_IJNSA_ILi0EEESU_SU_EEEEENS5_IJNS4_10UnderscoreESX_SX_EEEEENS4_23SM90_TMA_LOAD_MULTICASTENS4_14ComposedLayoutINS4_7SwizzleILi3ELi4ELi3EEENS4_18smem_ptr_flag_bitsILi32EEENSS_INS5_IJNSA_ILi8EEENSA_ILi32EEEEEENS5_IJS17_SB_EEEEEEEvNS4_8identityENS4_13SM90_TMA_LOADES1B_vS1C_EENS_8epilogue10collective18CollectiveEpilogueINS1F_23Sm100TmaWarpSpecializedILi4ELi2ELi16ELb1ELb0EEEJSH_NS5_IJNSS_ISF_SB_EENSS_IS17_SB_EEEEESI_SJ_SI_SJ_NS1F_6fusion15FusionCallbacksIS1J_NS1N_17LinearCombinationISI_fSI_fLNS_15FloatRoundStyleE2EEESH_S1M_JEEENS4_5SM1004TMEM4LOAD26SM100_TMEM_LOAD_16dp128b8xES1D_S1B_NS4_17SM75_U32x4_LDSM_NENS4_14SM90_TMA_STOREES1B_NS4_17SM90_U32x4_STSM_NENS4_39AutoVectorizingCopyWithAssumedAlignmentILi128EEEEEEvvEEEEvNT_6ParamsE --------------------------
	.section	.text._ZN7cutlass13device_kernelINS_4gemm6kernel13GemmUniversalIN4cute5tupleIJiiiiEEENS1_10collective13CollectiveMmaINS1_35MainloopSm100TmaUmmaWarpSpecializedILi4ELi2ELi4ENS5_IJNS4_1CILi1EEENSA_ILi2EEESB_EEEEENS5_IJNSA_ILi64EEENSA_ILi128EEESF_EEENS_10tfloat32_tENS5_IJlSB_lEEESI_SJ_NS4_8TiledMMAINS4_8MMA_AtomIJNS4_17SM100_MMA_TF32_SSISI_SI_fLi64ELi128ELNS4_4UMMA5MajorE0ELSO_0ELNSN_7ScaleInE0ELSP_0EEEEEENS4_6LayoutINS5_IJSB_SB_SB_EEENS5_IJNSA_ILi0EEESU_SU_EEEEENS5_IJNS4_10UnderscoreESX_SX_EEEEENS4_23SM90_TMA_LOAD_MULTICASTENS4_14ComposedLayoutINS4_7SwizzleILi3ELi4ELi3EEENS4_18smem_ptr_flag_bitsILi32EEENSS_INS5_IJNSA_ILi8EEENSA_ILi32EEEEEENS5_IJS17_SB_EEEEEEEvNS4_8identityENS4_13SM90_TMA_LOADES1B_vS1C_EENS_8epilogue10collective18CollectiveEpilogueINS1F_23Sm100TmaWarpSpecializedILi4ELi2ELi16ELb1ELb0EEEJSH_NS5_IJNSS_ISF_SB_EENSS_IS17_SB_EEEEESI_SJ_SI_SJ_NS1F_6fusion15FusionCallbacksIS1J_NS1N_17LinearCombinationISI_fSI_fLNS_15FloatRoundStyleE2EEESH_S1M_JEEENS4_5SM1004TMEM4LOAD26SM100_TMEM_LOAD_16dp128b8xES1D_S1B_NS4_17SM75_U32x4_LDSM_NENS4_14SM90_TMA_STOREES1B_NS4_17SM90_U32x4_STSM_NENS4_39AutoVectorizingCopyWithAssumedAlignmentILi128EEEEEEvvEEEEvNT_6ParamsE,"ax",@progbits
	.align	128
.text._ZN7cutlass13device_kernelINS_4gemm6kernel13GemmUniversalIN4cute5tupleIJiiiiEEENS1_10collective13CollectiveMmaINS1_35MainloopSm100TmaUmmaWarpSpecializedILi4ELi2ELi4ENS5_IJNS4_1CILi1EEENSA_ILi2EEESB_EEEEENS5_IJNSA_ILi64EEENSA_ILi128EEESF_EEENS_10tfloat32_tENS5_IJlSB_lEEESI_SJ_NS4_8TiledMMAINS4_8MMA_AtomIJNS4_17SM100_MMA_TF32_SSISI_SI_fLi64ELi128ELNS4_4UMMA5MajorE0ELSO_0ELNSN_7ScaleInE0ELSP_0EEEEEENS4_6LayoutINS5_IJSB_SB_SB_EEENS5_IJNSA_ILi0EEESU_SU_EEEEENS5_IJNS4_10UnderscoreESX_SX_EEEEENS4_23SM90_TMA_LOAD_MULTICASTENS4_14ComposedLayoutINS4_7SwizzleILi3ELi4ELi3EEENS4_18smem_ptr_flag_bitsILi32EEENSS_INS5_IJNSA_ILi8EEENSA_ILi32EEEEEENS5_IJS17_SB_EEEEEEEvNS4_8identityENS4_13SM90_TMA_LOADES1B_vS1C_EENS_8epilogue10collective18CollectiveEpilogueINS1F_23Sm100TmaWarpSpecializedILi4ELi2ELi16ELb1ELb0EEEJSH_NS5_IJNSS_ISF_SB_EENSS_IS17_SB_EEEEESI_SJ_SI_SJ_NS1F_6fusion15FusionCallbacksIS1J_NS1N_17LinearCombinationISI_fSI_fLNS_15FloatRoundStyleE2EEESH_S1M_JEEENS4_5SM1004TMEM4LOAD26SM100_TMEM_LOAD_16dp128b8xES1D_S1B_NS4_17SM75_U32x4_LDSM_NENS4_14SM90_TMA_STOREES1B_NS4_17SM90_U32x4_STSM_NENS4_39AutoVectorizingCopyWithAssumedAlignmentILi128EEEEEEvvEEEEvNT_6ParamsE:
        .type           _ZN7cutlass13device_kernelINS_4gemm6kernel13GemmUniversalIN4cute5tupleIJiiiiEEENS1_10collective13CollectiveMmaINS1_35MainloopSm100TmaUmmaWarpSpecializedILi4ELi2ELi4ENS5_IJNS4_1CILi1EEENSA_ILi2EEESB_EEEEENS5_IJNSA_ILi64EEENSA_ILi128EEESF_EEENS_10tfloat32_tENS5_IJlSB_lEEESI_SJ_NS4_8TiledMMAINS4_8MMA_AtomIJNS4_17SM100_MMA_TF32_SSISI_SI_fLi64ELi128ELNS4_4UMMA5MajorE0ELSO_0ELNSN_7ScaleInE0ELSP_0EEEEEENS4_6LayoutINS5_IJSB_SB_SB_EEENS5_IJNSA_ILi0EEESU_SU_EEEEENS5_IJNS4_10UnderscoreESX_SX_EEEEENS4_23SM90_TMA_LOAD_MULTICASTENS4_14ComposedLayoutINS4_7SwizzleILi3ELi4ELi3EEENS4_18smem_ptr_flag_bitsILi32EEENSS_INS5_IJNSA_ILi8EEENSA_ILi32EEEEEENS5_IJS17_SB_EEEEEEEvNS4_8identityENS4_13SM90_TMA_LOADES1B_vS1C_EENS_8epilogue10collective18CollectiveEpilogueINS1F_23Sm100TmaWarpSpecializedILi4ELi2ELi16ELb1ELb0EEEJSH_NS5_IJNSS_ISF_SB_EENSS_IS17_SB_EEEEESI_SJ_SI_SJ_NS1F_6fusion15FusionCallbacksIS1J_NS1N_17LinearCombinationISI_fSI_fLNS_15FloatRoundStyleE2EEESH_S1M_JEEENS4_5SM1004TMEM4LOAD26SM100_TMEM_LOAD_16dp128b8xES1D_S1B_NS4_17SM75_U32x4_LDSM_NENS4_14SM90_TMA_STOREES1B_NS4_17SM90_U32x4_STSM_NENS4_39AutoVectorizingCopyWithAssumedAlignmentILi128EEEEEEvvEEEEvNT_6ParamsE,@function
        .size           _ZN7cutlass13device_kernelINS_4gemm6kernel13GemmUniversalIN4cute5tupleIJiiiiEEENS1_10collective13CollectiveMmaINS1_35MainloopSm100TmaUmmaWarpSpecializedILi4ELi2ELi4ENS5_IJNS4_1CILi1EEENSA_ILi2EEESB_EEEEENS5_IJNSA_ILi64EEENSA_ILi128EEESF_EEENS_10tfloat32_tENS5_IJlSB_lEEESI_SJ_NS4_8TiledMMAINS4_8MMA_AtomIJNS4_17SM100_MMA_TF32_SSISI_SI_fLi64ELi128ELNS4_4UMMA5MajorE0ELSO_0ELNSN_7ScaleInE0ELSP_0EEEEEENS4_6LayoutINS5_IJSB_SB_SB_EEENS5_IJNSA_ILi0EEESU_SU_EEEEENS5_IJNS4_10UnderscoreESX_SX_EEEEENS4_23SM90_TMA_LOAD_MULTICASTENS4_14ComposedLayoutINS4_7SwizzleILi3ELi4ELi3EEENS4_18smem_ptr_flag_bitsILi32EEENSS_INS5_IJNSA_ILi8EEENSA_ILi32EEEEEENS5_IJS17_SB_EEEEEEEvNS4_8identityENS4_13SM90_TMA_LOADES1B_vS1C_EENS_8epilogue10collective18CollectiveEpilogueINS1F_23Sm100TmaWarpSpecializedILi4ELi2ELi16ELb1ELb0EEEJSH_NS5_IJNSS_ISF_SB_EENSS_IS17_SB_EEEEESI_SJ_SI_SJ_NS1F_6fusion15FusionCallbacksIS1J_NS1N_17LinearCombinationISI_fSI_fLNS_15FloatRoundStyleE2EEESH_S1M_JEEENS4_5SM1004TMEM4LOAD26SM100_TMEM_LOAD_16dp128b8xES1D_S1B_NS4_17SM75_U32x4_LDSM_NENS4_14SM90_TMA_STOREES1B_NS4_17SM90_U32x4_STSM_NENS4_39AutoVectorizingCopyWithAssumedAlignmentILi128EEEEEEvvEEEEvNT_6ParamsE,(.L_x_183 - _ZN7cutlass13device_kernelINS_4gemm6kernel13GemmUniversalIN4cute5tupleIJiiiiEEENS1_10collective13CollectiveMmaINS1_35MainloopSm100TmaUmmaWarpSpecializedILi4ELi2ELi4ENS5_IJNS4_1CILi1EEENSA_ILi2EEESB_EEEEENS5_IJNSA_ILi64EEENSA_ILi128EEESF_EEENS_10tfloat32_tENS5_IJlSB_lEEESI_SJ_NS4_8TiledMMAINS4_8MMA_AtomIJNS4_17SM100_MMA_TF32_SSISI_SI_fLi64ELi128ELNS4_4UMMA5MajorE0ELSO_0ELNSN_7ScaleInE0ELSP_0EEEEEENS4_6LayoutINS5_IJSB_SB_SB_EEENS5_IJNSA_ILi0EEESU_SU_EEEEENS5_IJNS4_10UnderscoreESX_SX_EEEEENS4_23SM90_TMA_LOAD_MULTICASTENS4_14ComposedLayoutINS4_7SwizzleILi3ELi4ELi3EEENS4_18smem_ptr_flag_bitsILi32EEENSS_INS5_IJNSA_ILi8EEENSA_ILi32EEEEEENS5_IJS17_SB_EEEEEEEvNS4_8identityENS4_13SM90_TMA_LOADES1B_vS1C_EENS_8epilogue10collective18CollectiveEpilogueINS1F_23Sm100TmaWarpSpecializedILi4ELi2ELi16ELb1ELb0EEEJSH_NS5_IJNSS_ISF_SB_EENSS_IS17_SB_EEEEESI_SJ_SI_SJ_NS1F_6fusion15FusionCallbacksIS1J_NS1N_17LinearCombinationISI_fSI_fLNS_15FloatRoundStyleE2EEESH_S1M_JEEENS4_5SM1004TMEM4LOAD26SM100_TMEM_LOAD_16dp128b8xES1D_S1B_NS4_17SM75_U32x4_LDSM_NENS4_14SM90_TMA_STOREES1B_NS4_17SM90_U32x4_STSM_NENS4_39AutoVectorizingCopyWithAssumedAlignmentILi128EEEEEEvvEEEEvNT_6ParamsE)
        .other          _ZN7cutlass13device_kernelINS_4gemm6kernel13GemmUniversalIN4cute5tupleIJiiiiEEENS1_10collective13CollectiveMmaINS1_35MainloopSm100TmaUmmaWarpSpecializedILi4ELi2ELi4ENS5_IJNS4_1CILi1EEENSA_ILi2EEESB_EEEEENS5_IJNSA_ILi64EEENSA_ILi128EEESF_EEENS_10tfloat32_tENS5_IJlSB_lEEESI_SJ_NS4_8TiledMMAINS4_8MMA_AtomIJNS4_17SM100_MMA_TF32_SSISI_SI_fLi64ELi128ELNS4_4UMMA5MajorE0ELSO_0ELNSN_7ScaleInE0ELSP_0EEEEEENS4_6LayoutINS5_IJSB_SB_SB_EEENS5_IJNSA_ILi0EEESU_SU_EEEEENS5_IJNS4_10UnderscoreESX_SX_EEEEENS4_23SM90_TMA_LOAD_MULTICASTENS4_14ComposedLayoutINS4_7SwizzleILi3ELi4ELi3EEENS4_18smem_ptr_flag_bitsILi32EEENSS_INS5_IJNSA_ILi8EEENSA_ILi32EEEEEENS5_IJS17_SB_EEEEEEEvNS4_8identityENS4_13SM90_TMA_LOADES1B_vS1C_EENS_8epilogue10collective18CollectiveEpilogueINS1F_23Sm100TmaWarpSpecializedILi4ELi2ELi16ELb1ELb0EEEJSH_NS5_IJNSS_ISF_SB_EENSS_IS17_SB_EEEEESI_SJ_SI_SJ_NS1F_6fusion15FusionCallbacksIS1J_NS1N_17LinearCombinationISI_fSI_fLNS_15FloatRoundStyleE2EEESH_S1M_JEEENS4_5SM1004TMEM4LOAD26SM100_TMEM_LOAD_16dp128b8xES1D_S1B_NS4_17SM75_U32x4_LDSM_NENS4_14SM90_TMA_STOREES1B_NS4_17SM90_U32x4_STSM_NENS4_39AutoVectorizingCopyWithAssumedAlignmentILi128EEEEEEvvEEEEvNT_6ParamsE,@"STO_CUDA_ENTRY STV_DEFAULT"
_ZN7cutlass13device_kernelINS_4gemm6kernel13GemmUniversalIN4cute5tupleIJiiiiEEENS1_10collective13CollectiveMmaINS1_35MainloopSm100TmaUmmaWarpSpecializedILi4ELi2ELi4ENS5_IJNS4_1CILi1EEENSA_ILi2EEESB_EEEEENS5_IJNSA_ILi64EEENSA_ILi128EEESF_EEENS_10tfloat32_tENS5_IJlSB_lEEESI_SJ_NS4_8TiledMMAINS4_8MMA_AtomIJNS4_17SM100_MMA_TF32_SSISI_SI_fLi64ELi128ELNS4_4UMMA5MajorE0ELSO_0ELNSN_7ScaleInE0ELSP_0EEEEEENS4_6LayoutINS5_IJSB_SB_SB_EEENS5_IJNSA_ILi0EEESU_SU_EEEEENS5_IJNS4_10UnderscoreESX_SX_EEEEENS4_23SM90_TMA_LOAD_MULTICASTENS4_14ComposedLayoutINS4_7SwizzleILi3ELi4ELi3EEENS4_18smem_ptr_flag_bitsILi32EEENSS_INS5_IJNSA_ILi8EEENSA_ILi32EEEEEENS5_IJS17_SB_EEEEEEEvNS4_8identityENS4_13SM90_TMA_LOADES1B_vS1C_EENS_8epilogue10collective18CollectiveEpilogueINS1F_23Sm100TmaWarpSpecializedILi4ELi2ELi16ELb1ELb0EEEJSH_NS5_IJNSS_ISF_SB_EENSS_IS17_SB_EEEEESI_SJ_SI_SJ_NS1F_6fusion15FusionCallbacksIS1J_NS1N_17LinearCombinationISI_fSI_fLNS_15FloatRoundStyleE2EEESH_S1M_JEEENS4_5SM1004TMEM4LOAD26SM100_TMEM_LOAD_16dp128b8xES1D_S1B_NS4_17SM75_U32x4_LDSM_NENS4_14SM90_TMA_STOREES1B_NS4_17SM90_U32x4_STSM_NENS4_39AutoVectorizingCopyWithAssumedAlignmentILi128EEEEEEvvEEEEvNT_6ParamsE:
[----:B------:R-:W1:Y:S01]  /*0000*/  LDC R1, c[0x0][0x37c] ;  /* 0x0000df00ff017b82 */ /* 0x000e620000000800 */
[----:B------:R-:W2:Y:S01]  /*0010*/  S2R R65, SR_TID.X ;  /* 0x0000000000417919 */ /* 0x000ea20000002100 */
[----:B------:R-:W3:Y:S01]  /*0020*/  LDCU.64 UR8, c[0x0][0x890] ;  /* 0x00011200ff0877ac */ /* 0x000ee20008000a00 */
[----:B------:R-:W-:Y:S02]  /*0030*/  PRMT R53, RZ, 0x7610, R53 ;  /* 0x00007610ff357816 */ /* 0x000fe40000000035 */
[----:B------:R-:W-:Y:S01]  /*0040*/  ELECT P3, URZ, PT ;  /* 0x0000000000ff782f */ /* 0x000fe20003860000 */
[----:B---3--:R-:W-:-:S04]  /*0050*/  UISETP.NE.U32.AND UP0, UPT, UR8, URZ, UPT ;  /* 0x000000ff0800728c */ /* 0x008fc8000bf05070 */
[----:B------:R-:W-:Y:S01]  /*0060*/  UISETP.NE.AND.EX UP0, UPT, UR9, URZ, UPT, UP0 ;  /* 0x000000ff0900728c */ /* 0x000fe2000bf05300 */
[----:B--2---:R-:W-:-:S05]  /*0070*/  SHF.R.U32.HI R54, RZ, 0x5, R65 ;  /* 0x00000005ff367819 */ /* 0x004fca0000011641 */
[----:B------:R-:W2:Y:S02]  /*0080*/  SHFL.IDX PT, R0, R54, RZ, 0x1f ;  /* 0x00001fff36007589 */ /* 0x000ea400000e0000 */
[----:B--2---:R-:W-:Y:S01]  /*0090*/  R2UR UR17, R0 ;  /* 0x00000000001172ca */ /* 0x004fe200000e0000 */
[----:B-1----:R-:W-:-:S14]  /*00a0*/  BRA.U UP0, `(.L_x_0) ;  /* 0x0000000100307547 */ /* 0x002fdc000b800000 */
[----:B------:R-:W1:Y:S02]  /*00b0*/  LDCU.64 UR4, c[0x0][0x888] ;  /* 0x00011100ff0477ac */ /* 0x000e640008000a00 */
[----:B-1----:R-:W-:-:S04]  /*00c0*/  UISETP.NE.U32.AND UP0, UPT, UR4, URZ, UPT ;  /* 0x000000ff0400728c */ /* 0x002fc8000bf05070 */
[----:B------:R-:W-:-:S09]  /*00d0*/  UISETP.NE.AND.EX UP0, UPT, UR5, URZ, UPT, UP0 ;  /* 0x000000ff0500728c */ /* 0x000fd2000bf05300 */
[----:B------:R-:W-:Y:S05]  /*00e0*/  BRA.U !UP0, `(.L_x_1) ;  /* 0x0000000108147547 */ /* 0x000fea000b800000 */
[----:B------:R-:W1:Y:S01]  /*00f0*/  LDC.64 R2, c[0x0][0x888] ;  /* 0x00022200ff027b82 */ /* 0x000e620000000a00 */
[----:B------:R-:W1:Y:S02]  /*0100*/  LDCU.64 UR4, c[0x0][0x358] ;  /* 0x00006b00ff0477ac */ /* 0x000e640008000a00 */
[----:B-1----:R1:W5:Y:S01]  /*0110*/  LDG.E R27, desc[UR4][R2.64] ;  /* 0x00000004021b7981 */ /* 0x002362000c1e1900 */
[----:B------:R-:W-:Y:S01]  /*0120*/  HFMA2 R53, -RZ, RZ, 0, 5.9604644775390625e-08 ;  /* 0x00000001ff357431 */ /* 0x000fe200000001ff */
[----:B------:R-:W-:Y:S05]  /*0130*/  BRA `(.L_x_0) ;  /* 0x00000000000c7947 */ /* 0x000fea0003800000 */
.L_x_1:
[----:B------:R-:W1:Y:S01]  /*0140*/  LDCU UR4, c[0x0][0x880] ;  /* 0x00011000ff0477ac */ /* 0x000e620008000800 */
[----:B------:R-:W-:Y:S01]  /*0150*/  HFMA2 R53, -RZ, RZ, 0, 5.9604644775390625e-08 ;  /* 0x00000001ff357431 */ /* 0x000fe200000001ff */
[----:B-1----:R-:W-:-:S07]  /*0160*/  MOV R27, UR4 ;  /* 0x00000004001b7c02 */ /* 0x002fce0008000f00 */
.L_x_0:
[----:B------:R-:W2:Y:S02]  /*0170*/  LDCU.64 UR4, c[0x0][0x8b0] ;  /* 0x00011600ff0477ac */ /* 0x000ea40008000a00 */
[----:B--2---:R-:W-:-:S04]  /*0180*/  UISETP.NE.U32.AND UP0, UPT, UR4, URZ, UPT ;  /* 0x000000ff0400728c */ /* 0x004fc8000bf05070 */
[----:B------:R-:W-:-:S09]  /*0190*/  UISETP.NE.AND.EX UP0, UPT, UR5, URZ, UPT, UP0 ;  /* 0x000000ff0500728c */ /* 0x000fd2000bf05300 */
[----:B------:R-:W-:Y:S05]  /*01a0*/  BRA.U UP0, `(.L_x_2) ;  /* 0x0000000100287547 */ /* 0x000fea000b800000 */
[----:B------:R-:W2:Y:S02]  /*01b0*/  LDCU.64 UR4, c[0x0][0x8a8] ;  /* 0x00011500ff0477ac */ /* 0x000ea40008000a00 */
[----:B--2---:R-:W-:-:S04]  /*01c0*/  UISETP.NE.U32.AND UP0, UPT, UR4, URZ, UPT ;  /* 0x000000ff0400728c */ /* 0x004fc8000bf05070 */
[----:B------:R-:W-:-:S09]  /*01d0*/  UISETP.NE.AND.EX UP0, UPT, UR5, URZ, UPT, UP0 ;  /* 0x000000ff0500728c */ /* 0x000fd2000bf05300 */
[----:B------:R-:W-:Y:S05]  /*01e0*/  BRA.U !UP0, `(.L_x_3) ;  /* 0x0000000108107547 */ /* 0x000fea000b800000 */
[----:B------:R-:W2:Y:S01]  /*01f0*/  LDC.64 R24, c[0x0][0x8a8] ;  /* 0x00022a00ff187b82 */ /* 0x000ea20000000a00 */
[----:B------:R-:W2:Y:S02]  /*0200*/  LDCU.64 UR4, c[0x0][0x358] ;  /* 0x00006b00ff0477ac */ /* 0x000ea40008000a00 */
[----:B--2---:R2:W5:Y:S01]  /*0210*/  LDG.E R24, desc[UR4][R24.64] ;  /* 0x0000000418187981 */ /* 0x004562000c1e1900 */
[----:B------:R-:W-:Y:S05]  /*0220*/  BRA `(.L_x_2) ;  /* 0x0000000000087947 */ /* 0x000fea0003800000 */
.L_x_3:
[----:B------:R-:W2:Y:S02]  /*0230*/  LDCU UR4, c[0x0][0x8a0] ;  /* 0x00011400ff0477ac */ /* 0x000ea40008000800 */
[----:B--2---:R-:W-:Y:S02]  /*0240*/  MOV R24, UR4 ;  /* 0x0000000400187c02 */ /* 0x004fe40008000f00 */
.L_x_2:
[----:B------:R-:W-:Y:S01]  /*0250*/  IMAD.U32 R0, RZ, RZ, UR17 ;  /* 0x00000011ff007e24 */ /* 0x000fe2000f8e00ff */
[----:B------:R-:W-:Y:S04]  /*0260*/  BSSY.RECONVERGENT B0, `(.L_x_4) ;  /* 0x000000c000007945 */ /* 0x000fe80003800200 */
[C---:B------:R-:W-:Y:S02]  /*0270*/  ISETP.NE.OR P1, PT, R0.reuse, 0x1, !P3 ;  /* 0x000000010000780c */ /* 0x040fe40005f25670 */
[----:B------:R-:W-:-:S11]  /*0280*/  ISETP.NE.OR P0, PT, R0, 0x3, !P3 ;  /* 0x000000030000780c */ /* 0x000fd60005f05670 */
[----:B------:R-:W-:Y:S05]  /*0290*/  @P1 BRA `(.L_x_5) ;  /* 0x0000000000201947 */ /* 0x000fea0003800000 */
[----:B------:R-:W3:Y:S02]  /*02a0*/  LDCU.64 UR4, c[0x0][0x348] ;  /* 0x00006900ff0477ac */ /* 0x000ee40008000a00 */
[----:B---3--:R-:W-:Y:S02]  /*02b0*/  UIADD3 UR6, UP1, UPT, UR4, 0x80, URZ ;  /* 0x0000008004067890 */ /* 0x008fe4000ff3e0ff */
[----:B------:R-:W-:Y:S02]  /*02c0*/  UIADD3 UR4, UP0, UPT, UR4, 0x180, URZ ;  /* 0x0000018004047890 */ /* 0x000fe4000ff1e0ff */
[----:B------:R-:W-:Y:S02]  /*02d0*/  UIADD3.X UR7, UPT, UPT, URZ, UR5, URZ, UP1, !UPT ;  /* 0x00000005ff077290 */ /* 0x000fe40008ffe4ff */
[----:B------:R-:W-:-:S07]  /*02e0*/  UIADD3.X UR5, UPT, UPT, URZ, UR5, URZ, UP0, !UPT ;  /* 0x00000005ff057290 */ /* 0x000fce00087fe4ff */
[----:B------:R3:W-:Y:S02]  /*02f0*/  UTMACCTL.PF [UR6] ;  /* 0x00000000060079b9 */ /* 0x0007e40008040000 */
[----:B------:R3:W-:Y:S02]  /*0300*/  UTMACCTL.PF [UR4] ;  /* 0x00000000040079b9 */ /* 0x0007e40008040000 */
[----:B---3--:R-:W-:Y:S01]  /*0310*/  NOP ;  /* 0x0000000000007918 */ /* 0x008fe20000000000 */
.L_x_5:
[----:B------:R-:W-:Y:S05]  /*0320*/  BSYNC.RECONVERGENT B0 ;  /* 0x0000000000007941 */ /* 0x000fea0003800200 */
.L_x_4:
[----:B------:R-:W-:Y:S04]  /*0330*/  BSSY.RECONVERGENT B0, `(.L_x_6) ;  /* 0x000000a000007945 */ /* 0x000fe80003800200 */
        /* <DEDUP_REMOVED lines=9> */
.L_x_7:
[----:B------:R-:W-:Y:S05]  /*03d0*/  BSYNC.RECONVERGENT B0 ;  /* 0x0000000000007941 */ /* 0x000fea0003800200 */
.L_x_6:
[----:B------:R-:W3:Y:S01]  /*03e0*/  LDCU.64 UR4, c[0x0][0x888] ;  /* 0x00011100ff0477ac */ /* 0x000ee20008000a00 */
[----:B------:R-:W-:Y:S02]  /*03f0*/  UISETP.EQ.U32.AND UP1, UPT, UR8, URZ, UPT ;  /* 0x000000ff0800728c */ /* 0x000fe4000bf22070 */
[----:B------:R-:W-:Y:S02]  /*0400*/  UPLOP3.LUT UP3, UPT, UPT, UPT, UPT, 0x80, 0x8 ;  /* 0x000000000008789c */ /* 0x000fe40003f6f070 */
[----:B---3--:R-:W-:-:S04]  /*0410*/  UISETP.NE.U32.AND UP0, UPT, UR4, URZ, UPT ;  /* 0x000000ff0400728c */ /* 0x008fc8000bf05070 */
[----:B------:R-:W-:-:S04]  /*0420*/  UISETP.NE.AND.EX UP0, UPT, UR5, URZ, UPT, UP0 ;  /* 0x000000ff0500728c */ /* 0x000fc8000bf05300 */
[----:B------:R-:W-:-:S04]  /*0430*/  UISETP.EQ.OR.EX UP2, UPT, UR9, URZ, !UP0, UP1 ;  /* 0x000000ff0900728c */ /* 0x000fc8000c742710 */
[----:B------:R-:W-:-:S06]  /*0440*/  UP2UR UR4, UPR, URZ, 0x4 ;  /* 0x00000004ff047883 */ /* 0x000fcc0008000000 */
[----:B------:R-:W-:Y:S01]  /*0450*/  MOV R56, UR4 ;  /* 0x0000000400387c02 */ /* 0x000fe20008000f00 */
[----:B------:R-:W-:Y:S06]  /*0460*/  BRA.U !UP2, `(.L_x_8) ;  /* 0x000000010a207547 */ /* 0x000fec000b800000 */
[----:B------:R-:W-:Y:S01]  /*0470*/  UISETP.NE.U32.AND UP1, UPT, UR8, URZ, UPT ;  /* 0x000000ff0800728c */ /* 0x000fe2000bf25070 */
[----:B-----5:R-:W-:Y:S01]  /*0480*/  FSETP.NEU.AND P0, PT, R27, RZ, PT ;  /* 0x000000ff1b00720b */ /* 0x020fe20003f0d000 */
[----:B------:R-:W-:Y:S02]  /*0490*/  USEL UR4, URZ, 0xffffffff, UP0 ;  /* 0xffffffffff047887 */ /* 0x000fe40008000000 */
[----:B------:R-:W-:-:S10]  /*04a0*/  UISETP.NE.AND.EX UP1, UPT, UR9, URZ, UPT, UP1 ;  /* 0x000000ff0900728c */ /* 0x000fd4000bf25310 */
[----:B------:R-:W-:Y:S01]  /*04b0*/  VOTEU.ANY UP0, P0 ;  /* 0x0000000000ff7886 */ /* 0x000fe20000000100 */
[----:B------:R-:W-:-:S04]  /*04c0*/  @!UP1 USEL UR4, URZ, 0xffffffff, UP0 ;  /* 0xffffffffff049887 */ /* 0x000fc80008000000 */
[----:B------:R-:W-:-:S04]  /*04d0*/  ULOP3.LUT UR4, UR4, 0x1, URZ, 0xc0, !UPT ;  /* 0x0000000104047892 */ /* 0x000fc8000f8ec0ff */
[----:B------:R-:W-:-:S11]  /*04e0*/  UISETP.NE.U32.AND UP3, UPT, UR4, 0x1, UPT ;  /* 0x000000010400788c */ /* 0x000fd6000bf65070 */
.L_x_8:
[----:B-1----:R-:W1:Y:S01]  /*04f0*/  SHFL.IDX PT, R2, R54, RZ, 0x1f ;  /* 0x00001fff36027589 */ /* 0x002e6200000e0000 */
[----:B------:R-:W-:-:S04]  /*0500*/  UISETP.NE.AND UP0, UPT, UR17, 0x2, UPT ;  /* 0x000000021100788c */ /* 0x000fc8000bf05270 */
[----:B------:R-:W-:Y:S01]  /*0510*/  USEL UR40, URZ, 0x1, UP0 ;  /* 0x00000001ff287887 */ /* 0x000fe20008000000 */
[----:B-1----:R-:W-:-:S13]  /*0520*/  ISETP.NE.AND P0, PT, R2, RZ, PT ;  /* 0x000000ff0200720c */ /* 0x002fda0003f05270 */
[----:B------:R-:W-:Y:S05]  /*0530*/  @P0 BRA `(.L_x_9) ;  /* 0x0000000000580947 */ /* 0x000fea0003800000 */
[----:B------:R-:W1:Y:S01]  /*0540*/  S2UR UR4, SR_CgaCtaId ;  /* 0x00000000000479c3 */ /* 0x000e620000008800 */
[----:B------:R-:W-:Y:S01]  /*0550*/  UMOV UR5, 0x400 ;  /* 0x0000040000057882 */ /* 0x000fe20000000000 */
[----:B------:R-:W-:Y:S01]  /*0560*/  UMOV UR8, 0x1 ;  /* 0x0000000100087882 */ /* 0x000fe20000000000 */
[----:B------:R-:W-:Y:S01]  /*0570*/  UMOV UR6, 0x2 ;  /* 0x0000000200067882 */ /* 0x000fe20000000000 */
[----:B------:R-:W-:-:S04]  /*0580*/  UIADD3 UR8, UPT, UPT, -UR8, 0x100000, URZ ;  /* 0x0010000008087890 */ /* 0x000fc8000fffe1ff */
[----:B------:R-:W-:Y:S02]  /*0590*/  USHF.L.U32 UR9, UR8, 0xb, URZ ;  /* 0x0000000b08097899 */ /* 0x000fe400080006ff */
[----:B------:R-:W-:Y:S02]  /*05a0*/  USHF.L.U32 UR8, UR8, 0x1, URZ ;  /* 0x0000000108087899 */ /* 0x000fe400080006ff */
[----:B------:R-:W-:-:S04]  /*05b0*/  UIADD3 UR6, UPT, UPT, -UR6, 0x100000, URZ ;  /* 0x0010000006067890 */ /* 0x000fc8000fffe1ff */
[----:B------:R-:W-:Y:S02]  /*05c0*/  USHF.L.U32 UR7, UR6, 0xb, URZ ;  /* 0x0000000b06077899 */ /* 0x000fe400080006ff */
[----:B------:R-:W-:Y:S01]  /*05d0*/  USHF.L.U32 UR6, UR6, 0x1, URZ ;  /* 0x0000000106067899 */ /* 0x000fe200080006ff */
[----:B------:R-:W-:Y:S01]  /*05e0*/  ELECT P0, URZ, PT ;  /* 0x0000000000ff782f */ /* 0x000fe20003800000 */
[----:B-1----:R-:W-:Y:S01]  /*05f0*/  ULEA UR4, UR4, UR5, 0x18 ;  /* 0x0000000504047291 */ /* 0x002fe2000f8ec0ff */
[----:B------:R-:W1:Y:S11]  /*0600*/  FENCE.VIEW.ASYNC.S ;  /* 0x00000000000073c6 */ /* 0x000e760000000000 */
[----:B-1----:R1:W3:Y:S01]  /*0610*/  SYNCS.EXCH.64 URZ, [UR4], UR8 ;  /* 0x0000000804ff75b2 */ /* 0x0022e20008000100 */
[----:B------:R1:W4:Y:S01]  /*0620*/  SYNCS.EXCH.64 URZ, [UR4+0x20], UR6 ;  /* 0x0000200604ff75b2 */ /* 0x0003220008000100 */
[----:B------:R1:W1:Y:S01]  /*0630*/  SYNCS.EXCH.64 URZ, [UR4+0x8], UR8 ;  /* 0x0000080804ff75b2 */ /* 0x0002620008000100 */
[----:B------:R1:W1:Y:S01]  /*0640*/  SYNCS.EXCH.64 URZ, [UR4+0x28], UR6 ;  /* 0x0000280604ff75b2 */ /* 0x0002620008000100 */
[----:B------:R1:W1:Y:S01]  /*0650*/  SYNCS.EXCH.64 URZ, [UR4+0x10], UR8 ;  /* 0x0000100804ff75b2 */ /* 0x0002620008000100 */
[----:B------:R1:W1:Y:S01]  /*0660*/  SYNCS.EXCH.64 URZ, [UR4+0x30], UR6 ;  /* 0x0000300604ff75b2 */ /* 0x0002620008000100 */
[----:B------:R1:W1:Y:S01]  /*0670*/  SYNCS.EXCH.64 URZ, [UR4+0x18], UR8 ;  /* 0x0000180804ff75b2 */ /* 0x0002620008000100 */
[----:B------:R1:W1:Y:S01]  /*0680*/  SYNCS.EXCH.64 URZ, [UR4+0x38], UR6 ;  /* 0x0000380604ff75b2 */ /* 0x0002620008000100 */
[----:B------:R-:W-:Y:S01]  /*0690*/  NOP ;  /* 0x0000000000007918 */ /* 0x000fe20000000000 */
.L_x_9:
[----:B------:R-:W2:Y:S01]  /*06a0*/  SHFL.IDX PT, R2, R54, RZ, 0x1f ;  /* 0x00001fff36027589 */ /* 0x000ea200000e0000 */
[----:B------:R-:W-:Y:S01]  /*06b0*/  NOP ;  /* 0x0000000000007918 */ /* 0x000fe20000000000 */
[----:B--2---:R-:W-:-:S13]  /*06c0*/  ISETP.NE.AND P0, PT, R2, 0x1, PT ;  /* 0x000000010200780c */ /* 0x004fda0003f05270 */
[----:B------:R-:W-:Y:S05]  /*06d0*/  @P0 BRA `(.L_x_10) ;  /* 0x0000000000580947 */ /* 0x000fea0003800000 */
[----:B-1----:R-:W1:Y:S01]  /*06e0*/  S2UR UR4, SR_CgaCtaId ;  /* 0x00000000000479c3 */ /* 0x002e620000008800 */
        /* <DEDUP_REMOVED lines=12> */
[----:B-1----:R2:W1:Y:S01]  /*07b0*/  SYNCS.EXCH.64 URZ, [UR4+0x40], UR8 ;  /* 0x0000400804ff75b2 */ /* 0x0024620008000100 */
[----:B------:R2:W1:Y:S01]  /*07c0*/  SYNCS.EXCH.64 URZ, [UR4+0x60], UR6 ;  /* 0x0000600604ff75b2 */ /* 0x0004620008000100 */
[----:B------:R2:W1:Y:S01]  /*07d0*/  SYNCS.EXCH.64 URZ, [UR4+0x48], UR8 ;  /* 0x0000480804ff75b2 */ /* 0x0004620008000100 */
[----:B------:R2:W1:Y:S01]  /*07e0*/  SYNCS.EXCH.64 URZ, [UR4+0x68], UR6 ;  /* 0x0000680604ff75b2 */ /* 0x0004620008000100 */
[----:B------:R2:W1:Y:S01]  /*07f0*/  SYNCS.EXCH.64 URZ, [UR4+0x50], UR8 ;  /* 0x0000500804ff75b2 */ /* 0x0004620008000100 */
[----:B------:R2:W1:Y:S01]  /*0800*/  SYNCS.EXCH.64 URZ, [UR4+0x70], UR6 ;  /* 0x0000700604ff75b2 */ /* 0x0004620008000100 */
[----:B------:R2:W1:Y:S01]  /*0810*/  SYNCS.EXCH.64 URZ, [UR4+0x58], UR8 ;  /* 0x0000580804ff75b2 */ /* 0x0004620008000100 */
[----:B------:R2:W1:Y:S02]  /*0820*/  SYNCS.EXCH.64 URZ, [UR4+0x78], UR6 ;  /* 0x0000780604ff75b2 */ /* 0x0004640008000100 */
[----:B--2---:R-:W-:Y:S01]  /*0830*/  NOP ;  /* 0x0000000000007918 */ /* 0x004fe20000000000 */
.L_x_10:
[----:B------:R-:W2:Y:S01]  /*0840*/  SHFL.IDX PT, R2, R54, RZ, 0x1f ;  /* 0x00001fff36027589 */ /* 0x000ea200000e0000 */
[----:B------:R-:W-:Y:S01]  /*0850*/  NOP ;  /* 0x0000000000007918 */ /* 0x000fe20000000000 */
[----:B--2---:R-:W-:-:S13]  /*0860*/  ISETP.NE.AND P0, PT, R2, 0x3, PT ;  /* 0x000000030200780c */ /* 0x004fda0003f05270 */
[----:B------:R-:W-:Y:S05]  /*0870*/  @P0 BRA `(.L_x_11) ;  /* 0x0000000000300947 */ /* 0x000fea0003800000 */
[----:B-1----:R-:W1:Y:S01]  /*0880*/  S2UR UR6, SR_CgaCtaId ;  /* 0x00000000000679c3 */ /* 0x002e620000008800 */
[----:B------:R-:W-:Y:S01]  /*0890*/  UMOV UR4, 0x400 ;  /* 0x0000040000047882 */ /* 0x000fe20000000000 */
[----:B------:R-:W-:Y:S01]  /*08a0*/  UMOV UR5, 0x20 ;  /* 0x0000002000057882 */ /* 0x000fe20000000000 */
[----:B------:R-:W-:Y:S01]  /*08b0*/  ELECT P0, URZ, PT ;  /* 0x0000000000ff782f */ /* 0x000fe20003800000 */
[----:B-1----:R-:W-:Y:S02]  /*08c0*/  ULEA UR6, UR6, UR4, 0x18 ;  /* 0x0000000406067291 */ /* 0x002fe4000f8ec0ff */
[----:B------:R-:W-:-:S04]  /*08d0*/  UIADD3 UR4, UPT, UPT, -UR5, 0x100000, URZ ;  /* 0x0010000005047890 */ /* 0x000fc8000fffe1ff */
[----:B------:R-:W-:Y:S02]  /*08e0*/  USHF.L.U32 UR5, UR4, 0xb, URZ ;  /* 0x0000000b04057899 */ /* 0x000fe400080006ff */
[----:B------:R-:W-:Y:S01]  /*08f0*/  USHF.L.U32 UR4, UR4, 0x1, URZ ;  /* 0x0000000104047899 */ /* 0x000fe200080006ff */
[----:B------:R-:W1:Y:S11]  /*0900*/  FENCE.VIEW.ASYNC.S ;  /* 0x00000000000073c6 */ /* 0x000e760000000000 */
[----:B-1----:R2:W1:Y:S01]  /*0910*/  SYNCS.EXCH.64 URZ, [UR6+0x80], UR4 ;  /* 0x0000800406ff75b2 */ /* 0x0024620008000100 */
[----:B------:R2:W1:Y:S02]  /*0920*/  SYNCS.EXCH.64 URZ, [UR6+0x88], UR4 ;  /* 0x0000880406ff75b2 */ /* 0x0004640008000100 */
[----:B--2---:R-:W-:Y:S01]  /*0930*/  NOP ;  /* 0x0000000000007918 */ /* 0x004fe20000000000 */
.L_x_11:
[----:B------:R-:W2:Y:S01]  /*0940*/  SHFL.IDX PT, R2, R54, RZ, 0x1f ;  /* 0x00001fff36027589 */ /* 0x000ea200000e0000 */
[----:B------:R-:W-:Y:S01]  /*0950*/  NOP ;  /* 0x0000000000007918 */ /* 0x000fe20000000000 */
[----:B--2---:R-:W-:-:S13]  /*0960*/  ISETP.NE.AND P0, PT, R2, 0x4, PT ;  /* 0x000000040200780c */ /* 0x004fda0003f05270 */
[----:B------:R-:W-:Y:S05]  /*0970*/  @P0 BRA `(.L_x_12) ;  /* 0x00000000004c0947 */ /* 0x000fea0003800000 */
[----:B-1----:R-:W1:Y:S01]  /*0980*/  S2UR UR6, SR_CgaCtaId ;  /* 0x00000000000679c3 */ /* 0x002e620000008800 */
[----:B------:R-:W-:Y:S01]  /*0990*/  UMOV UR4, 0x1e0 ;  /* 0x000001e000047882 */ /* 0x000fe20000000000 */
[----:B------:R-:W-:Y:S01]  /*09a0*/  UMOV UR5, 0x400 ;  /* 0x0000040000057882 */ /* 0x000fe20000000000 */
[----:B------:R-:W-:Y:S01]  /*09b0*/  USEL UR4, UR4, 0x1a0, UP3 ;  /* 0x000001a004047887 */ /* 0x000fe20009800000 */
[----:B------:R-:W-:Y:S01]  /*09c0*/  UMOV UR8, 0x1 ;  /* 0x0000000100087882 */ /* 0x000fe20000000000 */
[----:B------:R-:W-:Y:S01]  /*09d0*/  ELECT P0, URZ, PT ;  /* 0x0000000000ff782f */ /* 0x000fe20003800000 */
[----:B------:R-:W-:-:S04]  /*09e0*/  UIADD3 UR8, UPT, UPT, -UR8, 0x100000, URZ ;  /* 0x0010000008087890 */ /* 0x000fc8000fffe1ff */
[----:B------:R-:W-:Y:S02]  /*09f0*/  USHF.L.U32 UR9, UR8, 0xb, URZ ;  /* 0x0000000b08097899 */ /* 0x000fe400080006ff */
[----:B------:R-:W-:Y:S02]  /*0a00*/  USHF.L.U32 UR8, UR8, 0x1, URZ ;  /* 0x0000000108087899 */ /* 0x000fe400080006ff */
[----:B-1----:R-:W-:Y:S02]  /*0a10*/  ULEA UR6, UR6, UR5, 0x18 ;  /* 0x0000000506067291 */ /* 0x002fe4000f8ec0ff */
[----:B------:R-:W-:-:S04]  /*0a20*/  UIADD3 UR4, UPT, UPT, -UR4, 0x100000, URZ ;  /* 0x0010000004047890 */ /* 0x000fc8000fffe1ff */
[----:B------:R-:W-:Y:S02]  /*0a30*/  USHF.L.U32 UR5, UR4, 0xb, URZ ;  /* 0x0000000b04057899 */ /* 0x000fe400080006ff */
[----:B------:R-:W-:Y:S01]  /*0a40*/  USHF.L.U32 UR4, UR4, 0x1, URZ ;  /* 0x0000000104047899 */ /* 0x000fe200080006ff */
[----:B------:R-:W1:Y:S03]  /*0a50*/  FENCE.VIEW.ASYNC.S ;  /* 0x00000000000073c6 */ /* 0x000e660000000000 */
[----:B-1----:R2:W1:Y:S08]  /*0a60*/  SYNCS.EXCH.64 URZ, [UR6+0x90], UR8 ;  /* 0x0000900806ff75b2 */ /* 0x0024700008000100 */
[----:B------:R2:W1:Y:S01]  /*0a70*/  SYNCS.EXCH.64 URZ, [UR6+0xa0], UR4 ;  /* 0x0000a00406ff75b2 */ /* 0x0004620008000100 */
[----:B------:R2:W1:Y:S01]  /*0a80*/  SYNCS.EXCH.64 URZ, [UR6+0x98], UR8 ;  /* 0x0000980806ff75b2 */ /* 0x0004620008000100 */
[----:B------:R2:W1:Y:S02]  /*0a90*/  SYNCS.EXCH.64 URZ, [UR6+0xa8], UR4 ;  /* 0x0000a80406ff75b2 */ /* 0x0004640008000100 */
[----:B--2---:R-:W-:Y:S01]  /*0aa0*/  NOP ;  /* 0x0000000000007918 */ /* 0x004fe20000000000 */
.L_x_12:
        /* <DEDUP_REMOVED lines=26> */
.L_x_13:
[----:B------:R-:W2:Y:S01]  /*0c50*/  SHFL.IDX PT, R2, R54, RZ, 0x1f ;  /* 0x00001fff36027589 */ /* 0x000ea200000e0000 */
[----:B------:R-:W1:Y:S01]  /*0c60*/  S2UR UR47, SR_CgaCtaId ;  /* 0x00000000002f79c3 */ /* 0x000e620000008800 */
[----:B------:R-:W-:Y:S01]  /*0c70*/  NOP ;  /* 0x0000000000007918 */ /* 0x000fe20000000000 */
[----:B--2---:R-:W-:-:S13]  /*0c80*/  ISETP.NE.AND P0, PT, R2, 0x3, PT ;  /* 0x000000030200780c */ /* 0x004fda0003f05270 */
[----:B-1----:R-:W-:Y:S05]  /*0c90*/  @P0 BRA `(.L_x_14) ;  /* 0x0000000000340947 */ /* 0x002fea0003800000 */
[----:B------:R-:W-:Y:S01]  /*0ca0*/  UMOV UR4, 0x400 ;  /* 0x0000040000047882 */ /* 0x000fe20000000000 */
[----:B------:R-:W-:Y:S01]  /*0cb0*/  UMOV UR6, 0x20 ;  /* 0x0000002000067882 */ /* 0x000fe20000000000 */
[----:B------:R-:W-:Y:S02]  /*0cc0*/  ULEA UR4, UR47, UR4, 0x18 ;  /* 0x000000042f047291 */ /* 0x000fe4000f8ec0ff */
[----:B------:R-:W-:-:S04]  /*0cd0*/  UIADD3 UR6, UPT, UPT, -UR6, 0x100000, URZ ;  /* 0x0010000006067890 */ /* 0x000fc8000fffe1ff */
[----:B------:R-:W-:Y:S02]  /*0ce0*/  USHF.L.U32 UR7, UR6, 0xb, URZ ;  /* 0x0000000b06077899 */ /* 0x000fe400080006ff */
[----:B------:R-:W-:Y:S01]  /*0cf0*/  USHF.L.U32 UR6, UR6, 0x1, URZ ;  /* 0x0000000106067899 */ /* 0x000fe200080006ff */
[----:B------:R-:W-:Y:S01]  /*0d00*/  ELECT P0, URZ, PT ;  /* 0x0000000000ff782f */ /* 0x000fe20003800000 */
[----:B------:R-:W1:Y:S10]  /*0d10*/  FENCE.VIEW.ASYNC.S ;  /* 0x00000000000073c6 */ /* 0x000e740000000000 */
[----:B-1----:R1:W2:Y:S01]  /*0d20*/  SYNCS.EXCH.64 URZ, [UR4+0xf0], UR6 ;  /* 0x0000f00604ff75b2 */ /* 0x0022a20008000100 */
[----:B------:R1:W1:Y:S01]  /*0d30*/  SYNCS.EXCH.64 URZ, [UR4+0x100], UR6 ;  /* 0x0001000604ff75b2 */ /* 0x0002620008000100 */
[----:B------:R1:W1:Y:S01]  /*0d40*/  SYNCS.EXCH.64 URZ, [UR4+0xf8], UR6 ;  /* 0x0000f80604ff75b2 */ /* 0x0002620008000100 */
[----:B------:R1:W1:Y:S01]  /*0d50*/  SYNCS.EXCH.64 URZ, [UR4+0x108], UR6 ;  /* 0x0001080604ff75b2 */ /* 0x0002620008000100 */
[----:B------:R-:W-:Y:S01]  /*0d60*/  NOP ;  /* 0x0000000000007918 */ /* 0x000fe20000000000 */
.L_x_14:
[----:B-1----:R-:W1:Y:S01]  /*0d70*/  LDCU UR4, c[0x0][0x36c] ;  /* 0x00006d80ff0477ac */ /* 0x002e620008000800 */
[----:B------:R-:W-:Y:S01]  /*0d80*/  ISETP.NE.OR P3, PT, R0, 0x2, !P3 ;  /* 0x000000020000780c */ /* 0x000fe20005f65670 */
[----:B------:R-:W-:Y:S01]  /*0d90*/  NOP ;  /* 0x0000000000007918 */ /* 0x000fe20000000000 */
[----:B------:R-:W-:Y:S01]  /*0da0*/  LOP3.LUT R0, R65, 0x1f, RZ, 0xc0, !PT ;  /* 0x0000001f41007812 */ /* 0x000fe200078ec0ff */
[----:B------:R-:W-:Y:S02]  /*0db0*/  UISETP.NE.AND UP4, UPT, UR17, URZ, UPT ;  /* 0x000000ff1100728c */ /* 0x000fe4000bf85270 */
[----:B-1----:R-:W-:-:S09]  /*0dc0*/  UISETP.EQ.U32.AND UP5, UPT, UR4, 0x1, UPT ;  /* 0x000000010400788c */ /* 0x002fd2000bfa2070 */
[----:B------:R-:W-:Y:S05]  /*0dd0*/  BRA.U !UP5, `(.L_x_15) ;  /* 0x000000010d087547 */ /* 0x000fea000b800000 */
[----:B--234-:R-:W-:Y:S01]  /*0de0*/  UCGABAR_ARV ;  /* 0x00000000000079c7 */ /* 0x01cfe20008000000 */
[----:B------:R-:W-:Y:S05]  /*0df0*/  BRA `(.L_x_16) ;  /* 0x0000000000047947 */ /* 0x000fea0003800000 */
.L_x_15:
[----:B--234-:R-:W-:Y:S01]  /*0e00*/  NOP ;  /* 0x0000000000007918 */ /* 0x01cfe20000000000 */
.L_x_16:
[----:B------:R-:W1:Y:S01]  /*0e10*/  S2UR UR7, SR_CTAID.X ;  /* 0x00000000000779c3 */ /* 0x000e620000002500 */
[----:B------:R-:W-:-:S05]  /*0e20*/  CS2R.32 R55, SR_CgaSize ;  /* 0x0000000000377805 */ /* 0x000fca0000008a00 */
[----:B------:R-:W-:-:S05]  /*0e30*/  IMAD R55, R55, -0xa0, RZ ;  /* 0xffffff6037377824 */ /* 0x000fca00078e02ff */
[----:B------:R-:W-:-:S14]  /*0e40*/  R2UR UR5, R55 ;  /* 0x00000000370572ca */ /* 0x000fdc00000e0000 */
[----:B------:R-:W2:Y:S01]  /*0e50*/  LDCU UR5, c[0x0][UR5+0x2b0] ;  /* 0x00005600050577ac */ /* 0x000ea20008000800 */
[----:B------:R-:W-:-:S05]  /*0e60*/  CS2R.32 R55, SR_CgaSize ;  /* 0x0000000000377805 */ /* 0x000fca0000008a00 */
[----:B------:R-:W-:-:S05]  /*0e70*/  IMAD R55, R55, -0xa0, RZ ;  /* 0xffffff6037377824 */ /* 0x000fca00078e02ff */
[----:B------:R-:W-:-:S14]  /*0e80*/  R2UR UR4, R55 ;  /* 0x00000000370472ca */ /* 0x000fdc00000e0000 */
[----:B------:R-:W3:Y:S01]  /*0e90*/  LDCU UR4, c[0x0][UR4+0x2b4] ;  /* 0x00005680040477ac */ /* 0x000ee20008000800 */
[----:B------:R-:W4:Y:S01]  /*0ea0*/  S2UR UR8, SR_CTAID.Y ;  /* 0x00000000000879c3 */ /* 0x000f220000002600 */
[----:B------:R-:W-:-:S05]  /*0eb0*/  CS2R.32 R55, SR_CgaSize ;  /* 0x0000000000377805 */ /* 0x000fca0000008a00 */
[----:B------:R-:W-:-:S05]  /*0ec0*/  IMAD R55, R55, -0xa0, RZ ;  /* 0xffffff6037377824 */ /* 0x000fca00078e02ff */
[----:B------:R-:W-:-:S14]  /*0ed0*/  R2UR UR9, R55 ;  /* 0x00000000370972ca */ /* 0x000fdc00000e0000 */
[----:B------:R-:W3:Y:S01]  /*0ee0*/  LDCU UR9, c[0x0][UR9+0x2a0] ;  /* 0x00005400090977ac */ /* 0x000ee20008000800 */
[----:B------:R-:W3:Y:S01]  /*0ef0*/  LDCU UR21, c[0x0][0xb24] ;  /* 0x00016480ff1577ac */ /* 0x000ee20008000800 */
[----:B------:R-:W1:Y:S01]  /*0f00*/  S2UR UR36, SR_CTAID.Z ;  /* 0x00000000002479c3 */ /* 0x000e620000002700 */
[----:B------:R-:W-:-:S05]  /*0f10*/  CS2R.32 R55, SR_CgaSize ;  /* 0x0000000000377805 */ /* 0x000fca0000008a00 */
[----:B------:R-:W-:-:S05]  /*0f20*/  IMAD R55, R55, -0xa0, RZ ;  /* 0xffffff6037377824 */ /* 0x000fca00078e02ff */
[----:B------:R-:W-:-:S14]  /*0f30*/  R2UR UR63, R55 ;  /* 0x00000000373f72ca */ /* 0x000fdc00000e0000 */
[----:B------:R-:W3:Y:S01]  /*0f40*/  LDCU UR63, c[0x0][UR63+0x2a4] ;  /* 0x000054803f3f77ac */ /* 0x000ee20008000800 */
[----:B------:R-:W3:Y:S01]  /*0f50*/  LDCU UR42, c[0x0][0xb24] ;  /* 0x00016480ff2a77ac */ /* 0x000ee20008000800 */
[----:B-1----:R-:W-:Y:S01]  /*0f60*/  I2FP.F32.U32 R3, UR7 ;  /* 0x0000000700037c45 */ /* 0x002fe20008201000 */
[----:B------:R-:W1:Y:S04]  /*0f70*/  LDCU UR28, c[0x0][0xb30] ;  /* 0x00016600ff1c77ac */ /* 0x000e680008000800 */
[----:B--2---:R-:W-:Y:S01]  /*0f80*/  FMUL R3, R3, UR5 ;  /* 0x0000000503037c20 */ /* 0x004fe20008400000 */
[----:B------:R-:W-:Y:S01]  /*0f90*/  USHF.L.U32 UR26, UR47, 0xa, URZ ;  /* 0x0000000a2f1a7899 */ /* 0x000fe200080006ff */
[----:B----4-:R-:W-:Y:S01]  /*0fa0*/  I2FP.F32.U32 R2, UR8 ;  /* 0x0000000800027c45 */ /* 0x010fe20008201000 */
[----:B---3--:R-:W-:-:S03]  /*0fb0*/  UISETP.GE.AND UP2, UPT, UR21, 0x1, UPT ;  /* 0x000000011500788c */ /* 0x008fc6000bf46270 */
[----:B------:R-:W2:Y:S01]  /*0fc0*/  F2I.U32.TRUNC.NTZ R3, R3 ;  /* 0x0000000300037305 */ /* 0x000ea2000020f000 */
[----:B------:R-:W-:Y:S01]  /*0fd0*/  UMOV UR16, UR7 ;  /* 0x0000000700107c82 */ /* 0x000fe20008000000 */
[----:B------:R-:W-:Y:S01]  /*0fe0*/  FMUL R2, R2, UR4 ;  /* 0x0000000402027c20 */ /* 0x000fe20008400000 */
[----:B------:R-:W-:-:S05]  /*0ff0*/  UMOV UR20, UR8 ;  /* 0x0000000800147c82 */ /* 0x000fca0008000000 */
[----:B------:R-:W3:Y:S01]  /*1000*/  F2I.U32.TRUNC.NTZ R2, R2 ;  /* 0x0000000200027305 */ /* 0x000ee2000020f000 */
[----:B--2---:R-:W-:Y:S02]  /*1010*/  R2UR UR4, R3 ;  /* 0x00000000030472ca */ /* 0x004fe400000e0000 */
[----:B---3--:R-:W-:Y:S02]  /*1020*/  R2UR UR6, R2 ;  /* 0x00000000020672ca */ /* 0x008fe400000e0000 */
[----:B------:R-:W-:-:S09]  /*1030*/  PRMT R2, RZ, 0x7610, R2 ;  /* 0x00007610ff027816 */ /* 0x000fd20000000002 */
[----:B------:R-:W-:-:S04]  /*1040*/  UIADD3 UR5, UPT, UPT, -UR4, URZ, URZ ;  /* 0x000000ff04057290 */ /* 0x000fc8000fffe1ff */
[----:B------:R-:W-:Y:S02]  /*1050*/  UIMAD UR5, UR9, UR5, UR7 ;  /* 0x00000005090572a4 */ /* 0x000fe4000f8e0207 */
[----:B------:R-:W-:-:S04]  /*1060*/  UIADD3 UR4, UPT, UPT, -UR6, URZ, URZ ;  /* 0x000000ff06047290 */ /* 0x000fc8000fffe1ff */
[----:B------:R-:W-:Y:S01]  /*1070*/  IMAD.U32 R55, RZ, RZ, UR5 ;  /* 0x00000005ff377e24 */ /* 0x000fe2000f8e00ff */
[----:B------:R-:W-:Y:S01]  /*1080*/  UIMAD UR63, UR63, UR4, UR8 ;  /* 0x000000043f3f72a4 */ /* 0x000fe2000f8e0208 */
[----:B-1----:R-:W-:Y:S11]  /*1090*/  BRA.U UP4, `(.L_x_17) ;  /* 0x0000000104287547 */ /* 0x002ff6000b800000 */
[----:B------:R-:W-:Y:S01]  /*10a0*/  R2UR UR4, R55 ;  /* 0x00000000370472ca */ /* 0x000fe200000e0000 */
[----:B------:R-:W-:Y:S02]  /*10b0*/  UISETP.NE.AND UP0, UPT, UR63, URZ, UPT ;  /* 0x000000ff3f00728c */ /* 0x000fe4000bf05270 */
[----:B------:R-:W-:-:S10]  /*10c0*/  UISETP.NE.AND UP1, UPT, UR63, 0x1, UPT ;  /* 0x000000013f00788c */ /* 0x000fd4000bf25270 */
[----:B------:R-:W-:-:S04]  /*10d0*/  UISETP.EQ.OR UP0, UPT, UR4, URZ, !UP0 ;  /* 0x000000ff0400728c */ /* 0x000fc8000c702670 */
[----:B------:R-:W-:Y:S02]  /*10e0*/  USEL UR5, URZ, 0x1, !UP0 ;  /* 0x00000001ff057887 */ /* 0x000fe4000c000000 */
[----:B------:R-:W-:Y:S02]  /*10f0*/  UISETP.NE.AND UP0, UPT, UR4, URZ, UPT ;  /* 0x000000ff0400728c */ /* 0x000fe4000bf05270 */
[----:B------:R-:W-:-:S04]  /*1100*/  USEL UR4, URZ, 0x2, UP1 ;  /* 0x00000002ff047887 */ /* 0x000fc80008800000 */
[----:B------:R-:W-:-:S04]  /*1110*/  USEL UR4, UR4, 0x2, UP0 ;  /* 0x0000000204047887 */ /* 0x000fc80008000000 */
[----:B------:R-:W-:-:S06]  /*1120*/  UIADD3 UR4, UPT, UPT, UR5, UR4, URZ ;  /* 0x0000000405047290 */ /* 0x000fcc000fffe0ff */
[----:B------:R-:W-:Y:S02]  /*1130*/  MOV R2, UR4 ;  /* 0x0000000400027c02 */ /* 0x000fe40008000f00 */
.L_x_17:
[----:B------:R-:W-:Y:S05]  /*1140*/  BRA.U !UP2, `(.L_x_18) ;  /* 0x000000010ad47547 */ /* 0x000fea000b800000 */
[----:B------:R-:W1:Y:S01]  /*1150*/  LDCU.128 UR12, c[0x0][0xb10] ;  /* 0x00016200ff0c77ac */ /* 0x000e620008000c00 */
[----:B------:R-:W2:Y:S01]  /*1160*/  LDCU UR6, c[0x0][0x370] ;  /* 0x00006e00ff0677ac */ /* 0x000ea20008000800 */
[----:B------:R-:W3:Y:S01]  /*1170*/  LDCU UR5, c[0x0][0x374] ;  /* 0x00006e80ff0577ac */ /* 0x000ee20008000800 */
[----:B------:R-:W4:Y:S01]  /*1180*/  LDCU UR27, c[0x0][0xb0c] ;  /* 0x00016180ff1b77ac */ /* 0x000f220008000800 */
[----:B------:R-:W4:Y:S01]  /*1190*/  LDCU UR4, c[0x0][0xb20] ;  /* 0x00016400ff0477ac */ /* 0x000f220008000800 */
[----:B------:R-:W4:Y:S01]  /*11a0*/  LDCU.64 UR8, c[0x0][0xb28] ;  /* 0x00016500ff0877ac */ /* 0x000f220008000a00 */
[----:B-1----:R-:W-:Y:S02]  /*11b0*/  UISETP.NE.AND UP0, UPT, UR14, 0x1, UPT ;  /* 0x000000010e00788c */ /* 0x002fe4000bf05270 */
[----:B---3--:R-:W-:Y:S02]  /*11c0*/  UIMAD.WIDE.U32 UR10, UR5, UR15, URZ ;  /* 0x0000000f050a72a5 */ /* 0x008fe4000f8e00ff */
[----:B--2---:R-:W-:-:S02]  /*11d0*/  UIMAD.WIDE.U32 UR22, UR6, UR12, URZ ;  /* 0x0000000c061672a5 */ /* 0x004fc4000f8e00ff */
[----:B----4-:R-:W-:Y:S02]  /*11e0*/  UISETP.NE.AND UP1, UPT, UR27, 0x1, UPT ;  /* 0x000000011b00788c */ /* 0x010fe4000bf25270 */
[----:B------:R-:W-:Y:S01]  /*11f0*/  UISETP.NE.AND UP2, UPT, UR21, 0x1, UPT ;  /* 0x000000011500788c */ /* 0x000fe2000bf45270 */
[----:B------:R-:W-:Y:S02]  /*1200*/  UMOV UR10, UR11 ;  /* 0x0000000b000a7c82 */ /* 0x000fe40008000000 */
[----:B------:R-:W-:Y:S01]  /*1210*/  UMOV UR22, UR23 ;  /* 0x0000001700167c82 */ /* 0x000fe20008000000 */
[----:B------:R-:W-:Y:S02]  /*1220*/  @UP0 USHF.R.U32.HI UR5, URZ, UR4, UR10 ;  /* 0x00000004ff050299 */ /* 0x000fe4000801160a */
[----:B------:R-:W-:Y:S02]  /*1230*/  UIMAD.WIDE.U32 UR24, UR20, UR15, URZ ;  /* 0x0000000f141872a5 */ /* 0x000fe4000f8e00ff */
[----:B------:R-:W-:-:S02]  /*1240*/  UIMAD.WIDE.U32 UR10, UR5, UR8, URZ ;  /* 0x00000008050a72a5 */ /* 0x000fc4000f8e00ff */
[----:B------:R-:W-:Y:S02]  /*1250*/  @UP1 USHF.R.U32.HI UR6, URZ, UR13, UR22 ;  /* 0x0000000dff061299 */ /* 0x000fe40008011616 */
[----:B------:R-:W-:Y:S02]  /*1260*/  UIMAD.WIDE.U32 UR18, UR16, UR12, URZ ;  /* 0x0000000c101272a5 */ /* 0x000fe4000f8e00ff */
[----:B------:R-:W-:Y:S01]  /*1270*/  UIMAD.WIDE.U32 UR22, UR6, UR8, URZ ;  /* 0x00000008061672a5 */ /* 0x000fe2000f8e00ff */
[----:B------:R-:W-:Y:S01]  /*1280*/  UMOV UR24, UR25 ;  /* 0x0000001900187c82 */ /* 0x000fe20008000000 */
[----:B------:R-:W-:Y:S01]  /*1290*/  UMOV UR10, UR11 ;  /* 0x0000000b000a7c82 */ /* 0x000fe20008000000 */
[----:B------:R-:W-:Y:S02]  /*12a0*/  USHF.R.U32.HI UR24, URZ, UR4, UR24 ;  /* 0x00000004ff187299 */ /* 0x000fe40008011618 */
[----:B------:R-:W-:Y:S02]  /*12b0*/  @UP2 USHF.R.U32.HI UR5, URZ, UR9, UR10 ;  /* 0x00000009ff052299 */ /* 0x000fe4000801160a */
[----:B------:R-:W-:Y:S01]  /*12c0*/  UMOV UR7, UR23 ;  /* 0x0000001700077c82 */ /* 0x000fe20008000000 */
[----:B------:R-:W-:Y:S01]  /*12d0*/  UMOV UR18, UR19 ;  /* 0x0000001300127c82 */ /* 0x000fe20008000000 */
[----:B------:R-:W-:-:S02]  /*12e0*/  @UP2 USHF.R.U32.HI UR6, URZ, UR9, UR7 ;  /* 0x00000009ff062299 */ /* 0x000fc40008011607 */
[----:B------:R-:W-:Y:S02]  /*12f0*/  USHF.R.U32.HI UR13, URZ, UR13, UR18 ;  /* 0x0000000dff0d7299 */ /* 0x000fe40008011612 */
[----:B------:R-:W-:Y:S02]  /*1300*/  USEL UR4, UR20, UR24, !UP0 ;  /* 0x0000001814047287 */ /* 0x000fe4000c000000 */
[----:B------:R-:W-:Y:S02]  /*1310*/  UIMAD UR7, UR5, UR21, URZ ;  /* 0x00000015050772a4 */ /* 0x000fe4000f8e02ff */
[----:B------:R-:W-:Y:S02]  /*1320*/  USEL UR5, UR16, UR13, !UP1 ;  /* 0x0000000d10057287 */ /* 0x000fe4000c800000 */
[----:B------:R-:W-:Y:S02]  /*1330*/  UIMAD UR12, UR6, UR21, URZ ;  /* 0x00000015060c72a4 */ /* 0x000fe4000f8e02ff */
[----:B------:R-:W-:-:S02]  /*1340*/  UISETP.GE.AND UP0, UPT, UR4, UR7, UPT ;  /* 0x000000070400728c */ /* 0x000fc4000bf06270 */
[----:B------:R-:W-:Y:S02]  /*1350*/  UIMAD.WIDE.U32 UR10, UR4, UR8, URZ ;  /* 0x00000008040a72a5 */ /* 0x000fe4000f8e00ff */
[----:B------:R-:W-:Y:S02]  /*1360*/  UISETP.GE.OR UP0, UPT, UR5, UR12, UP0 ;  /* 0x0000000c0500728c */ /* 0x000fe40008706670 */
[----:B------:R-:W-:Y:S02]  /*1370*/  UIMAD.WIDE.U32 UR12, UR5, UR8, URZ ;  /* 0x00000008050c72a5 */ /* 0x000fe4000f8e00ff */
[----:B------:R-:W-:Y:S01]  /*1380*/  UIADD3 UR10, UPT, UPT, -UR4, URZ, URZ ;  /* 0x000000ff040a7290 */ /* 0x000fe2000fffe1ff */
[----:B------:R-:W-:Y:S01]  /*1390*/  UMOV UR8, UR11 ;  /* 0x0000000b00087c82 */ /* 0x000fe20008000000 */
[----:B------:R-:W-:Y:S02]  /*13a0*/  UIADD3 UR11, UPT, UPT, -UR5, URZ, URZ ;  /* 0x000000ff050b7290 */ /* 0x000fe4000fffe1ff */
[----:B------:R-:W-:-:S03]  /*13b0*/  USHF.R.U32.HI UR8, URZ, UR9, UR8 ;  /* 0x00000009ff087299 */ /* 0x000fc60008011608 */
[----:B------:R-:W-:Y:S01]  /*13c0*/  @!UP0 UMOV UR7, UR13 ;  /* 0x0000000d00078c82 */ /* 0x000fe20008000000 */
[----:B------:R-:W-:Y:S02]  /*13d0*/  UIMAD UR20, UR14, UR10, UR20 ;  /* 0x0000000a0e1472a4 */ /* 0x000fe4000f8e0214 */
[----:B------:R-:W-:Y:S02]  /*13e0*/  USEL UR8, UR4, UR8, !UP2 ;  /* 0x0000000804087287 */ /* 0x000fe4000d000000 */
[----:B------:R-:W-:Y:S02]  /*13f0*/  @!UP0 USHF.R.U32.HI UR7, URZ, UR9, UR7 ;  /* 0x00000009ff078299 */ /* 0x000fe40008011607 */
[----:B------:R-:W-:Y:S02]  /*1400*/  UIADD3 UR9, UPT, UPT, -UR8, URZ, URZ ;  /* 0x000000ff08097290 */ /* 0x000fe4000fffe1ff */
[----:B------:R-:W-:Y:S02]  /*1410*/  @!UP0 USEL UR7, UR5, UR7, !UP2 ;  /* 0x0000000705078287 */ /* 0x000fe4000d000000 */
[----:B------:R-:W-:-:S02]  /*1420*/  UIMAD UR9, UR21, UR9, UR4 ;  /* 0x00000009150972a4 */ /* 0x000fc4000f8e0204 */
[----:B------:R-:W-:Y:S02]  /*1430*/  @!UP0 UIADD3 UR8, UPT, UPT, UR8, -UR7, URZ ;  /* 0x8000000708088290 */ /* 0x000fe4000fffe0ff */
[----:B------:R-:W-:Y:S02]  /*1440*/  @!UP0 UIMAD UR6, UR9, UR6, UR7 ;  /* 0x00000006090682a4 */ /* 0x000fe4000f8e0207 */
[----:B------:R-:W-:Y:S02]  /*1450*/  @!UP0 UIMAD UR4, UR8, UR21, UR5 ;  /* 0x00000015080482a4 */ /* 0x000fe4000f8e0205 */
[----:B------:R-:W-:Y:S02]  /*1460*/  UIMAD UR16, UR27, UR11, UR16 ;  /* 0x0000000b1b1072a4 */ /* 0x000fe4000f8e0210 */
[----:B------:R-:W-:Y:S01]  /*1470*/  UIMAD UR20, UR4, UR14, UR20 ;  /* 0x0000000e041472a4 */ /* 0x000fe2000f8e0214 */
[----:B------:R-:W-:Y:S02]  /*1480*/  @!UP0 UMOV UR5, UR6 ;  /* 0x0000000600058c82 */ /* 0x000fe40008000000 */
[----:B------:R-:W-:-:S12]  /*1490*/  UIMAD UR16, UR5, UR27, UR16 ;  /* 0x0000001b051072a4 */ /* 0x000fd8000f8e0210 */
.L_x_18:
[----:B------:R-:W-:Y:S02]  /*14a0*/  UISETP.NE.AND UP1, UPT, UR28, 0x1, UPT ;  /* 0x000000011c00788c */ /* 0x000fe4000bf25270 */
[----:B------:R-:W-:Y:S02]  /*14b0*/  UISETP.NE.AND UP0, UPT, UR17, 0x2, UPT ;  /* 0x000000021100788c */ /* 0x000fe4000bf05270 */
[----:B------:R-:W-:-:S05]  /*14c0*/  ULOP3.LUT UR23, UR26, 0x400, URZ, 0xc0, !UPT ;  /* 0x000004001a177892 */ /* 0x000fca000f8ec0ff */
[----:B------:R-:W-:Y:S07]  /*14d0*/  BRA.U UP1, `(.L_x_19) ;  /* 0x0000000101447547 */ /* 0x000fee000b800000 */
[----:B------:R-:W1:Y:S01]  /*14e0*/  LDCU.128 UR8, c[0x0][0xb10] ;  /* 0x00016200ff0877ac */ /* 0x000e620008000c00 */
[----:B------:R-:W2:Y:S01]  /*14f0*/  LDCU UR12, c[0x0][0xb0c] ;  /* 0x00016180ff0c77ac */ /* 0x000ea20008000800 */
[----:B------:R-:W3:Y:S01]  /*1500*/  LDCU UR13, c[0x0][0xb20] ;  /* 0x00016400ff0d77ac */ /* 0x000ee20008000800 */
[----:B-1----:R-:W-:Y:S02]  /*1510*/  UIMAD.WIDE.U32 UR6, UR16, UR8, URZ ;  /* 0x00000008100672a5 */ /* 0x002fe4000f8e00ff */
[----:B------:R-:W-:Y:S02]  /*1520*/  UIMAD.WIDE.U32 UR4, UR20, UR11, URZ ;  /* 0x0000000b140472a5 */ /* 0x000fe4000f8e00ff */
[----:B--2---:R-:W-:Y:S02]  /*1530*/  UISETP.NE.AND UP2, UPT, UR12, 0x1, UPT ;  /* 0x000000010c00788c */ /* 0x004fe4000bf45270 */
[----:B------:R-:W-:Y:S01]  /*1540*/  UISETP.NE.AND UP1, UPT, UR10, 0x1, UPT ;  /* 0x000000010a00788c */ /* 0x000fe2000bf25270 */
[----:B------:R-:W-:-:S02]  /*1550*/  UMOV UR6, UR7 ;  /* 0x0000000700067c82 */ /* 0x000fc40008000000 */
[----:B------:R-:W-:Y:S01]  /*1560*/  UMOV UR4, UR5 ;  /* 0x0000000500047c82 */ /* 0x000fe20008000000 */
[----:B------:R-:W-:Y:S02]  /*1570*/  USHF.R.U32.HI UR6, URZ, UR9, UR6 ;  /* 0x00000009ff067299 */ /* 0x000fe40008011606 */
[----:B---3--:R-:W-:Y:S02]  /*1580*/  USHF.R.U32.HI UR4, URZ, UR13, UR4 ;  /* 0x0000000dff047299 */ /* 0x008fe40008011604 */
[----:B------:R-:W-:Y:S02]  /*1590*/  USEL UR5, UR16, UR6, !UP2 ;  /* 0x0000000610057287 */ /* 0x000fe4000d000000 */
[----:B------:R-:W-:-:S04]  /*15a0*/  USEL UR4, UR20, UR4, !UP1 ;  /* 0x0000000414047287 */ /* 0x000fc8000c800000 */
[----:B------:R-:W-:Y:S02]  /*15b0*/  UIADD3 UR6, UPT, UPT, UR5, -UR4, URZ ;  /* 0x8000000405067290 */ /* 0x000fe4000fffe0ff */
[----:B------:R-:W-:Y:S02]  /*15c0*/  UIADD3 UR4, UPT, UPT, -UR5, UR4, URZ ;  /* 0x0000000405047290 */ /* 0x000fe4000fffe1ff */
[----:B------:R-:W-:Y:S02]  /*15d0*/  UIMAD UR20, UR6, UR10, UR20 ;  /* 0x0000000a061472a4 */ /* 0x000fe4000f8e0214 */
[----:B------:R-:W-:-:S12]  /*15e0*/  UIMAD UR16, UR4, UR12, UR16 ;  /* 0x0000000c041072a4 */ /* 0x000fd8000f8e0210 */
.L_x_19:
[----:B------:R-:W-:Y:S05]  /*15f0*/  BRA.U !UP5, `(.L_x_20) ;  /* 0x000000010d0c7547 */ /* 0x000fea000b800000 */
[----:B------:R-:W-:Y:S01]  /*1600*/  UCGABAR_WAIT ;  /* 0x0000000000007dc7 */ /* 0x000fe20008000000 */
[----:B------:R-:W-:Y:S01]  /*1610*/  CCTL.IVALL ;  /* 0x00000000ff00798f */ /* 0x000fe20002000000 */
[----:B------:R-:W-:Y:S05]  /*1620*/  BRA `(.L_x_21) ;  /* 0x0000000000047947 */ /* 0x000fea0003800000 */
.L_x_20:
[----:B------:R-:W-:Y:S06]  /*1630*/  BAR.SYNC.DEFER_BLOCKING 0x0 ;  /* 0x0000000000007b1d */ /* 0x000fec0000010000 */
.L_x_21:
[----:B------:R-:W-:Y:S05]  /*1640*/  BRA.U UP0, `(.L_x_22) ;  /* 0x0000001500207547 */ /* 0x000fea000b800000 */
[----:B------:R-:W1:Y:S01]  /*1650*/  LDCU UR6, c[0x0][0x38c] ;  /* 0x00007180ff0677ac */ /* 0x000e620008000800 */
[----:B------:R-:W-:Y:S01]  /*1660*/  PLOP3.LUT P1, PT, PT, PT, UP3, 0x80, 0x8 ;  /* 0x000000000008781c */ /* 0x000fe20003f2f038 */
[----:B------:R-:W-:Y:S01]  /*1670*/  IMAD.MOV.U32 R12, RZ, RZ, 0x1 ;  /* 0x00000001ff0c7424 */ /* 0x000fe200078e00ff */
[----:B------:R-:W-:Y:S01]  /*1680*/  ISETP.EQ.OR P2, PT, R0, RZ, P3 ;  /* 0x000000ff0000720c */ /* 0x000fe20001f42670 */
[----:B------:R-:W-:Y:S01]  /*1690*/  UISETP.NE.AND UP1, UPT, UR17, URZ, UPT ;  /* 0x000000ff1100728c */ /* 0x000fe2000bf25270 */
[----:B------:R-:W-:Y:S02]  /*16a0*/  PLOP3.LUT P1, PT, P1, PT, PT, 0x8, 0x80 ;  /* 0x000000000080781c */ /* 0x000fe40000f2e170 */
[----:B------:R-:W-:Y:S01]  /*16b0*/  CS2R R10, SRZ ;  /* 0x00000000000a7805 */ /* 0x000fe2000001ff00 */
[----:B------:R-:W-:Y:S01]  /*16c0*/  IMAD.MOV.U32 R9, RZ, RZ, RZ ;  /* 0x000000ffff097224 */ /* 0x000fe200078e00ff */
[----:B------:R-:W2:Y:S01]  /*16d0*/  LDCU UR43, c[0x0][0x370] ;  /* 0x00006e00ff2b77ac */ /* 0x000ea20008000800 */
[----:B------:R-:W-:Y:S01]  /*16e0*/  IMAD.MOV.U32 R8, RZ, RZ, 0x1 ;  /* 0x00000001ff087424 */ /* 0x000fe200078e00ff */
[----:B------:R-:W3:Y:S01]  /*16f0*/  LDCU.64 UR38, c[0x0][0x348] ;  /* 0x00006900ff2677ac */ /* 0x000ee20008000a00 */
[----:B------:R-:W-:-:S02]  /*1700*/  USHF.R.U32.HI UR48, URZ, 0x5, UR23 ;  /* 0x00000005ff307899 */ /* 0x000fc40008011617 */
[----:B-1----:R-:W-:Y:S02]  /*1710*/  UIADD3 UR5, UPT, UPT, UR6, 0x3f, URZ ;  /* 0x0000003f06057890 */ /* 0x002fe4000fffe0ff */
[----:B------:R-:W-:Y:S02]  /*1720*/  UIADD3 UR49, UPT, UPT, UR6, 0x7e, URZ ;  /* 0x0000007e06317890 */ /* 0x000fe4000fffe0ff */
[----:B------:R-:W-:Y:S01]  /*1730*/  USHF.R.S32.HI UR4, URZ, 0x1f, UR5 ;  /* 0x0000001fff047899 */ /* 0x000fe20008011405 */
[----:B------:R-:W1:Y:S03]  /*1740*/  LDCU UR41, c[0x0][0x374] ;  /* 0x00006e80ff2977ac */ /* 0x000e660008000800 */
[----:B------:R-:W-:Y:S02]  /*1750*/  ULEA.HI UR4, UR4, UR5, URZ, 0x6 ;  /* 0x0000000504047291 */ /* 0x000fe4000f8f30ff */
[----:B------:R-:W-:-:S02]  /*1760*/  USEL UR29, UR40, 0x2, UP1 ;  /* 0x00000002281d7887 */ /* 0x000fc40008800000 */
[----:B------:R-:W-:Y:S02]  /*1770*/  USHF.R.S32.HI UR45, URZ, 0x6, UR4 ;  /* 0x00000006ff2d7899 */ /* 0x000fe40008011404 */
[----:B------:R-:W-:Y:S02]  /*1780*/  UIADD3 UR4, UPT, UPT, UR6, -0x1, URZ ;  /* 0xffffffff06047890 */ /* 0x000fe4000fffe0ff */
[----:B------:R-:W-:Y:S02]  /*1790*/  UISETP.LT.U32.AND UP0, UPT, UR45, 0x4, UPT ;  /* 0x000000042d00788c */ /* 0x000fe4000bf01070 */
[----:B------:R-:W-:Y:S02]  /*17a0*/  UISETP.GE.U32.AND UP2, UPT, UR4, -0x7f, UPT ;  /* 0xffffff810400788c */ /* 0x000fe4000bf46070 */
[----:B------:R-:W-:Y:S01]  /*17b0*/  USEL UR44, UR45, 0x4, UP0 ;  /* 0x000000042d2c7887 */ /* 0x000fe20008000000 */
[----:B------:R-:W-:-:S03]  /*17c0*/  UMOV UR21, URZ ;  /* 0x000000ff00157c82 */ /* 0x000fc60008000000 */
[----:B------:R-:W-:Y:S02]  /*17d0*/  UIADD3 UR22, UPT, UPT, UR44, -0x1, URZ ;  /* 0xffffffff2c167890 */ /* 0x000fe4000fffe0ff */
[----:B------:R-:W-:-:S03]  /*17e0*/  UIADD3 UR46, UPT, UPT, UR45, -UR44, URZ ;  /* 0x8000002c2d2e7290 */ /* 0x000fc6000fffe0ff */
[----:B------:R-:W-:-:S04]  /*17f0*/  @UP2 UIADD3 UR22, UPT, UPT, UR44, URZ, URZ ;  /* 0x000000ff2c162290 */ /* 0x000fc8000fffe0ff */
[----:B-123--:R-:W-:-:S12]  /*1800*/  UIADD3 UR22, UPT, UPT, UR22, 0x1, URZ ;  /* 0x0000000116167890 */ /* 0x00efd8000fffe0ff */
.L_x_42:
[----:B------:R-:W-:Y:S01]  /*1810*/  UISETP.NE.AND UP0, UPT, UR47, URZ, UPT ;  /* 0x000000ff2f00728c */ /* 0x000fe2000bf05270 */
[----:B------:R-:W1:Y:S08]  /*1820*/  S2UR UR47, SR_CgaCtaId ;  /* 0x00000000002f79c3 */ /* 0x000e700000008800 */
[----:B------:R-:W-:Y:S05]  /*1830*/  BRA.U UP0, `(.L_x_23) ;  /* 0x0000000100347547 */ /* 0x000fea000b800000 */
[----:B------:R-:W2:Y:S01]  /*1840*/  S2R R0, SR_CgaCtaId ;  /* 0x0000000000007919 */ /* 0x000ea20000008800 */
[----:B------:R-:W-:-:S04]  /*1850*/  MOV R2, 0x400 ;  /* 0x0000040000027802 */ /* 0x000fc80000000f00 */
[----:B--2---:R-:W-:Y:S02]  /*1860*/  LEA R0, R0, R2, 0x18 ;  /* 0x0000000200007211 */ /* 0x004fe400078ec0ff */
[----:B------:R-:W-:-:S03]  /*1870*/  SHF.L.U32 R2, R8, 0x1f, RZ ;  /* 0x0000001f08027819 */ /* 0x000fc600000006ff */
[----:B------:R-:W-:-:S04]  /*1880*/  IMAD R0, R9, 0x8, R0 ;  /* 0x0000000809007824 */ /* 0x000fc800078e0200 */
[----:B------:R-:W2:Y:S02]  /*1890*/  SYNCS.PHASECHK.TRANS64.TRYWAIT P0, [R0+URZ+0x100], R2 ;  /* 0x00010002000075a7 */ /* 0x000ea400080011ff */
[----:B--2---:R-:W-:Y:S05]  /*18a0*/  @!P0 BRA `(.L_x_24) ;  /* 0x0000007400148947 */ /* 0x004fea0003800000 */
.L_x_138:
[----:B------:R-:W-:Y:S01]  /*18b0*/  VIADD R9, R9, 0x1 ;  /* 0x0000000109097836 */ /* 0x000fe20000000000 */
[----:B------:R2:W-:Y:S04]  /*18c0*/  SYNCS.ARRIVE.TRANS64.A1T0 RZ, [R0+URZ+0xf0], RZ ;  /* 0x0000f0ff00ff79a7 */ /* 0x0005e800081000ff */
[----:B------:R-:W-:-:S04]  /*18d0*/  ISETP.NE.AND P0, PT, R9, 0x2, PT ;  /* 0x000000020900780c */ /* 0x000fc80003f05270 */
[----:B------:R-:W-:Y:S02]  /*18e0*/  SEL R9, R9, RZ, P0 ;  /* 0x000000ff09097207 */ /* 0x000fe40000000000 */
[----:B--2---:R-:W-:-:S04]  /*18f0*/  SEL R0, RZ, 0x1, P0 ;  /* 0x00000001ff007807 */ /* 0x004fc80000000000 */
[----:B------:R-:W-:-:S07]  /*1900*/  LOP3.LUT R8, R8, R0, RZ, 0x3c, !PT ;  /* 0x0000000008087212 */ /* 0x000fce00078e3cff */
.L_x_23:
[----:B------:R-:W-:Y:S01]  /*1910*/  UMOV UR13, 0x400 ;  /* 0x00000400000d7882 */ /* 0x000fe20000000000 */
[----:B------:R-:W-:Y:S01]  /*1920*/  SHF.L.U32 R0, R12, 0x1f, RZ ;  /* 0x0000001f0c007819 */ /* 0x000fe200000006ff */
[----:B-1----:R-:W-:Y:S02]  /*1930*/  ULEA UR13, UR47, UR13, 0x18 ;  /* 0x0000000d2f0d7291 */ /* 0x002fe4000f8ec0ff */
[----:B------:R-:W-:Y:S02]  /*1940*/  UISETP.GE.U32.AND UP0, UPT, UR49, 0x7f, UPT ;  /* 0x0000007f3100788c */ /* 0x000fe4000bf06070 */
[----:B------:R-:W-:Y:S02]  /*1950*/  ULEA UR4, UR21, UR13, 0x3 ;  /* 0x0000000d15047291 */ /* 0x000fe4000f8e18ff */
[----:B------:R-:W-:Y:S02]  /*1960*/  USHF.L.U32 UR19, UR20, 0x7, URZ ;  /* 0x0000000714137899 */ /* 0x000fe400080006ff */
[----:B------:R-:W-:Y:S01]  /*1970*/  ULEA UR35, UR16, UR48, 0x6 ;  /* 0x0000003010237291 */ /* 0x000fe2000f8e30ff */
[----:B------:R-:W-:-:S04]  /*1980*/  UMOV UR14, URZ ;  /* 0x000000ff000e7c82 */ /* 0x000fc80008000000 */
[----:B------:R1:W2:Y:S01]  /*1990*/  SYNCS.PHASECHK.TRANS64.TRYWAIT P0, [UR4+0x20], R0 ;  /* 0x00002000ff0075a7 */ /* 0x0002a20008001104 */
[----:B------:R-:W-:Y:S06]  /*19a0*/  BRA.U !UP0, `(.L_x_25) ;  /* 0x0000000108f07547 */ /* 0x000fec000b800000 */
[----:B------:R-:W-:Y:S01]  /*19b0*/  UMOV UR15, URZ ;  /* 0x000000ff000f7c82 */ /* 0x000fe20008000000 */
[----:B------:R-:W-:-:S05]  /*19c0*/  UMOV UR4, UR21 ;  /* 0x0000001500047c82 */ /* 0x000fca0008000000 */
.L_x_31:
[----:B------:R-:W-:Y:S01]  /*19d0*/  ULEA UR33, UR4, UR13, 0x3 ;  /* 0x0000000d04217291 */ /* 0x000fe2000f8e18ff */
[----:B--2---:R-:W-:Y:S01]  /*19e0*/  @!P3 MOV R2, 0xc000 ;  /* 0x0000c0000002b802 */ /* 0x004fe20000000f00 */
[----:B--2-4-:R-:W-:Y:S10]  /*19f0*/  @P0 BRA `(.L_x_26) ;  /* 0x00000000000c0947 */ /* 0x014ff40003800000 */
[----:B------:R-:W-:-:S04]  /*1a00*/  SHF.L.U32 R3, R12, 0x1f, RZ ;  /* 0x0000001f0c037819 */ /* 0x000fc800000006ff */
[----:B------:R-:W2:Y:S02]  /*1a10*/  SYNCS.PHASECHK.TRANS64.TRYWAIT P0, [UR33+0x20], R3 ;  /* 0x00002003ff0075a7 */ /* 0x000ea40008001121 */
[----:B--2---:R-:W-:Y:S05]  /*1a20*/  @!P0 BRA `(.L_x_27) ;  /* 0x0000007000c88947 */ /* 0x004fea0003800000 */
.L_x_26:
[----:B------:R2:W-:Y:S01]  /*1a30*/  @!P3 SYNCS.ARRIVE.TRANS64 RZ, [UR33], R2 ;  /* 0x00000002ffffb9a7 */ /* 0x0005e20008000021 */
[----:B------:R-:W-:-:S04]  /*1a40*/  ULOP3.LUT UR5, UR29, 0x2, URZ, 0xfc, !UPT ;  /* 0x000000021d057892 */ /* 0x000fc8000f8efcff */
[----:B------:R-:W-:-:S09]  /*1a50*/  UISETP.NE.AND UP0, UPT, UR5, 0x2, UPT ;  /* 0x000000020500788c */ /* 0x000fd2000bf05270 */
[----:B------:R-:W-:Y:S05]  /*1a60*/  BRA.U UP0, `(.L_x_28) ;  /* 0x0000000100047547 */ /* 0x000fea000b800000 */
[----:B------:R-:W-:Y:S05]  /*1a70*/  BPT.TRAP 0x1 ;  /* 0x000000040000795c */ /* 0x000fea0000300000 */
.L_x_28:
[----:B------:R-:W-:Y:S04]  /*1a80*/  BSSY.RECONVERGENT B0, `(.L_x_29) ;  /* 0x0000003000007945 */ /* 0x000fe80003800200 */
[----:B------:R-:W-:Y:S05]  /*1a90*/  @P2 BRA `(.L_x_30) ;  /* 0x0000000000042947 */ /* 0x000fea0003800000 */
[----:B------:R-:W-:Y:S05]  /*1aa0*/  BPT.TRAP 0x1 ;  /* 0x000000040000795c */ /* 0x000fea0000300000 */
.L_x_30:
[----:B------:R-:W-:Y:S05]  /*1ab0*/  BSYNC.RECONVERGENT B0 ;  /* 0x0000000000007941 */ /* 0x000fea0003800200 */
.L_x_29:
[----:B------:R-:W-:Y:S02]  /*1ac0*/  UIADD3 UR5, UPT, UPT, UR4, 0x1, URZ ;  /* 0x0000000104057890 */ /* 0x000fe4000fffe0ff */
[----:B------:R-:W-:Y:S02]  /*1ad0*/  ULEA UR24, UR4, UR23, 0xc ;  /* 0x0000001704187291 */ /* 0x000fe4000f8e60ff */
[----:B------:R-:W-:Y:S02]  /*1ae0*/  UISETP.NE.AND UP0, UPT, UR5, 0x4, UPT ;  /* 0x000000040500788c */ /* 0x000fe4000bf05270 */
[----:B------:R-:W-:Y:S02]  /*1af0*/  ULEA UR8, UR4, UR13, 0xf ;  /* 0x0000000d04087291 */ /* 0x000fe4000f8e78ff */
[----:B------:R-:W-:Y:S02]  /*1b00*/  USEL UR6, URZ, 0x1, UP0 ;  /* 0x00000001ff067887 */ /* 0x000fe40008000000 */
[----:B------:R-:W-:-:S02]  /*1b10*/  USEL UR21, UR5, URZ, UP0 ;  /* 0x000000ff05157287 */ /* 0x000fc40008000000 */
[----:B------:R-:W-:Y:S02]  /*1b20*/  UIADD3 UR4, UP0, UPT, UR38, 0x180, URZ ;  /* 0x0000018026047890 */ /* 0x000fe4000ff1e0ff */
[----:B------:R-:W-:Y:S01]  /*1b30*/  ULEA UR5, UR21, UR13, 0x3 ;  /* 0x0000000d15057291 */ /* 0x000fe2000f8e18ff */
[----:B------:R-:W-:Y:S01]  /*1b40*/  LOP3.LUT R12, R12, UR6, RZ, 0x3c, !PT ;  /* 0x000000060c0c7c12 */ /* 0x000fe2000f8e3cff */
[----:B------:R-:W-:Y:S02]  /*1b50*/  USHF.L.U32 UR34, UR15, 0x6, URZ ;  /* 0x000000060f227899 */ /* 0x000fe400080006ff */
[----:B------:R-:W-:Y:S01]  /*1b60*/  UIADD3 UR6, UP1, UPT, UR38, 0x80, URZ ;  /* 0x0000008026067890 */ /* 0x000fe2000ff3e0ff */
[----:B-1----:R-:W-:Y:S01]  /*1b70*/  SHF.L.U32 R0, R12, 0x1f, RZ ;  /* 0x0000001f0c007819 */ /* 0x002fe200000006ff */
[----:B------:R-:W-:Y:S02]  /*1b80*/  ULEA UR24, UR24, UR13, 0x2 ;  /* 0x0000000d18187291 */ /* 0x000fe4000f8e10ff */
[----:B------:R-:W-:Y:S01]  /*1b90*/  UIADD3 UR15, UPT, UPT, UR15, 0x1, URZ ;  /* 0x000000010f0f7890 */ /* 0x000fe2000fffe0ff */
[----:B------:R3:W4:Y:S01]  /*1ba0*/  SYNCS.PHASECHK.TRANS64.TRYWAIT P0, [UR5+0x20], R0 ;  /* 0x00002000ff0075a7 */ /* 0x0007220008001105 */
[----:B------:R-:W-:-:S02]  /*1bb0*/  UIADD3.X UR5, UPT, UPT, URZ, UR39, URZ, UP0, !UPT ;  /* 0x00000027ff057290 */ /* 0x000fc400087fe4ff */
[----:B------:R-:W-:Y:S02]  /*1bc0*/  UIADD3.X UR7, UPT, UPT, URZ, UR39, URZ, UP1, !UPT ;  /* 0x00000027ff077290 */ /* 0x000fe40008ffe4ff */
[----:B------:R-:W-:Y:S02]  /*1bd0*/  UIADD3 UR32, UPT, UPT, UR24, 0x8800, URZ ;  /* 0x0000880018207890 */ /* 0x000fe4000fffe0ff */
[----:B------:R-:W-:Y:S02]  /*1be0*/  UISETP.NE.AND UP0, UPT, UR15, UR22, UPT ;  /* 0x000000160f00728c */ /* 0x000fe4000bf05270 */
[----:B------:R-:W-:Y:S02]  /*1bf0*/  UIADD3 UR26, UPT, UPT, UR34, 0x20, URZ ;  /* 0x00000020221a7890 */ /* 0x000fe4000fffe0ff */
[----:B------:R-:W-:Y:S02]  /*1c00*/  UIADD3 UR24, UPT, UPT, UR24, 0xa800, URZ ;  /* 0x0000a80018187890 */ /* 0x000fe4000fffe0ff */
[----:B------:R-:W-:-:S02]  /*1c10*/  UIADD3 UR16, UPT, UPT, UR8, 0x18800, URZ ;  /* 0x0001880008107890 */ /* 0x000fc4000fffe0ff */
[----:B------:R-:W-:Y:S01]  /*1c20*/  UIADD3 UR8, UPT, UPT, UR8, 0x1c800, URZ ;  /* 0x0001c80008087890 */ /* 0x000fe2000fffe0ff */
[----:B------:R-:W-:Y:S01]  /*1c30*/  UMOV UR10, 0x30000 ;  /* 0x00030000000a7882 */ /* 0x000fe20000000000 */
[----:B------:R-:W-:Y:S01]  /*1c40*/  UMOV UR30, 0x0 ;  /* 0x00000000001e7882 */ /* 0x000fe20000000000 */
[----:B------:R-:W-:Y:S01]  /*1c50*/  UMOV UR31, 0x10000000 ;  /* 0x10000000001f7882 */ /* 0x000fe20000000000 */
[----:B------:R-:W-:Y:S01]  /*1c60*/  UMOV UR25, UR33 ;  /* 0x0000002100197c82 */ /* 0x000fe20008000000 */
[----:B------:R-:W-:Y:S01]  /*1c70*/  UMOV UR27, UR35 ;  /* 0x00000023001b7c82 */ /* 0x000fe20008000000 */
[----:B------:R-:W-:Y:S01]  /*1c80*/  UMOV UR28, UR36 ;  /* 0x00000024001c7c82 */ /* 0x000fe20008000000 */
[----:B------:R-:W-:Y:S01]  /*1c90*/  UTMALDG.3D.MULTICAST [UR32], [UR6], UR10, desc[UR30] ;  /* 0x00001e20060073b4 */ /* 0x000fe2000801180a */
[----:B------:R-:W-:Y:S01]  /*1ca0*/  UMOV UR17, UR33 ;  /* 0x0000002100117c82 */ /* 0x000fe20008000000 */
[----:B------:R-:W-:Y:S01]  /*1cb0*/  UMOV UR20, UR36 ;  /* 0x0000002400147c82 */ /* 0x000fe20008000000 */
[----:B------:R-:W-:Y:S01]  /*1cc0*/  UMOV UR18, UR34 ;  /* 0x0000002200127c82 */ /* 0x000fe20008000000 */
[----:B------:R-:W-:Y:S01]  /*1cd0*/  UMOV UR11, UR19 ;  /* 0x00000013000b7c82 */ /* 0x000fe20008000000 */
[----:B------:R-:W-:Y:S01]  /*1ce0*/  UMOV UR12, UR36 ;  /* 0x00000024000c7c82 */ /* 0x000fe20008000000 */
[----:B------:R-:W-:Y:S01]  /*1cf0*/  UMOV UR9, UR33 ;  /* 0x0000002100097c82 */ /* 0x000fe20008000000 */
[----:B------:R-:W-:Y:S01]  /*1d00*/  UMOV UR14, UR22 ;  /* 0x00000016000e7c82 */ /* 0x000fe20008000000 */
[----:B------:R1:W-:Y:S01]  /*1d10*/  UTMALDG.3D.MULTICAST [UR24], [UR6], UR10, desc[UR30] ;  /* 0x00001e18060073b4 */ /* 0x0003e2000801180a */
[----:B------:R-:W-:Y:S01]  /*1d20*/  UTMALDG.3D [UR16], [UR4], desc[UR30] ;  /* 0x00001e10040075b4 */ /* 0x000fe20008011000 */
[----:B-1----:R-:W-:-:S02]  /*1d30*/  UMOV UR10, UR26 ;  /* 0x0000001a000a7c82 */ /* 0x002fc40008000000 */
[----:B------:R1:W-:Y:S02]  /*1d40*/  UTMALDG.3D [UR8], [UR4], desc[UR30] ;  /* 0x00001e08040075b4 */ /* 0x0003e40008011000 */
[----:B-1----:R-:W-:Y:S01]  /*1d50*/  UMOV UR4, UR21 ;  /* 0x0000001500047c82 */ /* 0x002fe20008000000 */
[----:B---3--:R-:W-:Y:S05]  /*1d60*/  BRA.U UP0, `(.L_x_31) ;  /* 0xfffffffd00187547 */ /* 0x008fea000b83ffff */
.L_x_25:
[----:B------:R-:W-:Y:S01]  /*1d70*/  ULEA UR4, UR21, UR13, 0x3 ;  /* 0x0000000d15047291 */ /* 0x000fe2000f8e18ff */
[----:B-1----:R-:W-:Y:S01]  /*1d80*/  SHF.L.U32 R0, R12, 0x1f, RZ ;  /* 0x0000001f0c007819 */ /* 0x002fe200000006ff */
[----:B------:R-:W-:Y:S01]  /*1d90*/  @!P1 SYNCS.ARRIVE.TRANS64.A1T0 RZ, [UR13+0x88], RZ ;  /* 0x000088ffffff99a7 */ /* 0x000fe2000810000d */
[----:B------:R-:W-:-:S06]  /*1da0*/  UISETP.GT.AND UP0, UPT, UR45, UR44, UPT ;  /* 0x0000002c2d00728c */ /* 0x000fcc000bf04270 */
[----:B--2-4-:R1:W2:Y:S03]  /*1db0*/  SYNCS.PHASECHK.TRANS64.TRYWAIT P0, [UR4+0x20], R0 ;  /* 0x00002000ff0075a7 */ /* 0x0142a60008001104 */
[----:B------:R-:W-:Y:S05]  /*1dc0*/  BRA.U !UP0, `(.L_x_32) ;  /* 0x0000000108ec7547 */ /* 0x000fea000b800000 */
[----:B------:R-:W-:Y:S01]  /*1dd0*/  UIADD3 UR15, UPT, UPT, UR46, UR14, URZ ;  /* 0x0000000e2e0f7290 */ /* 0x000fe2000fffe0ff */
[----:B------:R-:W-:-:S11]  /*1de0*/  UMOV UR4, UR21 ;  /* 0x0000001500047c82 */ /* 0x000fd60008000000 */
.L_x_38:
[----:B------:R-:W-:Y:S01]  /*1df0*/  ULEA UR33, UR4, UR13, 0x3 ;  /* 0x0000000d04217291 */ /* 0x000fe2000f8e18ff */
[----:B--2---:R-:W-:Y:S01]  /*1e00*/  @!P3 MOV R2, 0xc000 ;  /* 0x0000c0000002b802 */ /* 0x004fe20000000f00 */
[----:B--2-4-:R-:W-:Y:S10]  /*1e10*/  @P0 BRA `(.L_x_33) ;  /* 0x00000000000c0947 */ /* 0x014ff40003800000 */
[----:B------:R-:W-:-:S04]  /*1e20*/  SHF.L.U32 R3, R12, 0x1f, RZ ;  /* 0x0000001f0c037819 */ /* 0x000fc800000006ff */
[----:B------:R-:W2:Y:S02]  /*1e30*/  SYNCS.PHASECHK.TRANS64.TRYWAIT P0, [UR33+0x20], R3 ;  /* 0x00002003ff0075a7 */ /* 0x000ea40008001121 */
[----:B--2---:R-:W-:Y:S05]  /*1e40*/  @!P0 BRA `(.L_x_34) ;  /* 0x0000006c00d88947 */ /* 0x004fea0003800000 */
.L_x_33:
[----:B------:R2:W-:Y:S01]  /*1e50*/  @!P3 SYNCS.ARRIVE.TRANS64 RZ, [UR33], R2 ;  /* 0x00000002ffffb9a7 */ /* 0x0005e20008000021 */
[----:B------:R-:W-:-:S04]  /*1e60*/  ULOP3.LUT UR5, UR29, 0x2, URZ, 0xfc, !UPT ;  /* 0x000000021d057892 */ /* 0x000fc8000f8efcff */
[----:B------:R-:W-:-:S09]  /*1e70*/  UISETP.NE.AND UP0, UPT, UR5, 0x2, UPT ;  /* 0x000000020500788c */ /* 0x000fd2000bf05270 */
[----:B------:R-:W-:Y:S05]  /*1e80*/  BRA.U UP0, `(.L_x_35) ;  /* 0x0000000100047547 */ /* 0x000fea000b800000 */
[----:B------:R-:W-:Y:S05]  /*1e90*/  BPT.TRAP 0x1 ;  /* 0x000000040000795c */ /* 0x000fea0000300000 */
.L_x_35:
[----:B------:R-:W-:Y:S04]  /*1ea0*/  BSSY.RECONVERGENT B0, `(.L_x_36) ;  /* 0x0000003000007945 */ /* 0x000fe80003800200 */
[----:B------:R-:W-:Y:S05]  /*1eb0*/  @P2 BRA `(.L_x_37) ;  /* 0x0000000000042947 */ /* 0x000fea0003800000 */
[----:B------:R-:W-:Y:S05]  /*1ec0*/  BPT.TRAP 0x1 ;  /* 0x000000040000795c */ /* 0x000fea0000300000 */
.L_x_37:
[----:B------:R-:W-:Y:S05]  /*1ed0*/  BSYNC.RECONVERGENT B0 ;  /* 0x0000000000007941 */ /* 0x000fea0003800200 */
.L_x_36:
        /* <DEDUP_REMOVED lines=42> */
.L_x_32:
[C---:B------:R-:W-:Y:S01]  /*2180*/  LEA R3, R11.reuse, UR13, 0x3 ;  /* 0x0000000d0b037c11 */ /* 0x040fe2000f8e18ff */
[----:B------:R-:W-:Y:S01]  /*2190*/  NOP ;  /* 0x0000000000007918 */ /* 0x000fe20000000000 */
[----:B-1----:R-:W-:Y:S02]  /*21a0*/  SHF.L.U32 R0, R10, 0x1f, RZ ;  /* 0x0000001f0a007819 */ /* 0x002fe400000006ff */
[----:B------:R-:W-:Y:S02]  /*21b0*/  LEA R4, R11, UR13, 0x4 ;  /* 0x0000000d0b047c11 */ /* 0x000fe4000f8e20ff */
[----:B--2-4-:R-:W1:Y:S02]  /*21c0*/  SYNCS.PHASECHK.TRANS64.TRYWAIT P0, [R3+URZ+0x90], R0 ;  /* 0x00009000030075a7 */ /* 0x014e6400080011ff */
[----:B-1----:R-:W-:Y:S05]  /*21d0*/  @!P0 BRA `(.L_x_39) ;  /* 0x0000006c000c8947 */ /* 0x002fea0003800000 */
.L_x_141:
[----:B------:R-:W2:Y:S01]  /*21e0*/  LDS.128 R4, [R4+0x120] ;  /* 0x0001200004047984 */ /* 0x000ea20000000c00 */
[----:B------:R-:W-:Y:S01]  /*21f0*/  UISETP.GE.AND UP0, UPT, UR42, 0x1, UPT ;  /* 0x000000012a00788c */ /* 0x000fe2000bf06270 */
[----:B------:R-:W-:Y:S01]  /*2200*/  @!PT LDS RZ, [RZ] ;  /* 0x00000000fffff984 */ /* 0x000fe20000000800 */
[----:B------:R-:W-:Y:S01]  /*2210*/  @!PT LDS RZ, [RZ] ;  /* 0x00000000fffff984 */ /* 0x000fe20000000800 */
[----:B------:R-:W-:Y:S01]  /*2220*/  @!PT LDS RZ, [RZ] ;  /* 0x00000000fffff984 */ /* 0x000fe20000000800 */
[----:B------:R-:W-:Y:S01]  /*2230*/  @!PT LDS RZ, [RZ] ;  /* 0x00000000fffff984 */ /* 0x000fe20000000800 */
[----:B------:R3:W-:Y:S06]  /*2240*/  MEMBAR.ALL.CTA ;  /* 0x0000000000007992 */ /* 0x0007ec0000008000 */
[----:B---3--:R-:W3:Y:S01]  /*2250*/  FENCE.VIEW.ASYNC.S ;  /* 0x00000000000073c6 */ /* 0x008ee20000000000 */
[----:B--2---:R-:W-:-:S13]  /*2260*/  LOP3.LUT P0, RZ, R6, 0x1, RZ, 0xc0, !PT ;  /* 0x0000000106ff7812 */ /* 0x004fda000780c0ff */
[----:B---3--:R-:W-:Y:S01]  /*2270*/  VOTEU.ANY UP1, P0 ;  /* 0x0000000000ff7886 */ /* 0x008fe20000020100 */
[----:B------:R-:W-:-:S13]  /*2280*/  PLOP3.LUT P0, PT, PT, PT, UP1, 0x80, 0x8 ;  /* 0x000000000008781c */ /* 0x000fda0003f0f018 */
[----:B-1----:R-:W-:Y:S02]  /*2290*/  @P0 LOP3.LUT R0, R5, 0xffff, RZ, 0xc0, !PT ;  /* 0x0000ffff05000812 */ /* 0x002fe400078ec0ff */
[----:B------:R-:W-:Y:S02]  /*22a0*/  @P0 MOV R2, R4 ;  /* 0x0000000400020202 */ /* 0x000fe40000000f00 */
[----:B------:R-:W-:Y:S01]  /*22b0*/  @P0 R2UR UR5, R0 ;  /* 0x00000000000502ca */ /* 0x000fe200000e0000 */
[----:B------:R-:W-:Y:S01]  /*22c0*/  VIADD R0, R3, 0xa0 ;  /* 0x000000a003007836 */ /* 0x000fe20000000000 */
[----:B------:R-:W-:Y:S02]  /*22d0*/  @P0 SHF.R.U32.HI R4, RZ, 0x10, R5 ;  /* 0x00000010ff040819 */ /* 0x000fe40000011605 */
[----:B------:R-:W-:Y:S02]  /*22e0*/  @P0 R2UR UR6, R2 ;  /* 0x00000000020602ca */ /* 0x000fe400000e0000 */
[----:B------:R-:W-:-:S02]  /*22f0*/  PRMT R0, RZ, 0x654, R0 ;  /* 0x00000654ff007816 */ /* 0x000fc40000000000 */
[----:B------:R-:W-:Y:S02]  /*2300*/  @P0 R2UR UR4, R4 ;  /* 0x00000000040402ca */ /* 0x000fe400000e0000 */
[----:B------:R1:W-:Y:S03]  /*2310*/  SYNCS.ARRIVE.TRANS64.RED.A1T0 RZ, [R0+URZ], RZ ;  /* 0x000000ff00ff79a7 */ /* 0x0003e600081004ff */
[----:B------:R-:W-:-:S04]  /*2320*/  @UP1 UMOV UR37, UR5 ;  /* 0x0000000500251c82 */ /* 0x000fc80008000000 */
[----:B------:R-:W-:-:S04]  /*2330*/  @UP1 UMOV UR40, UR6 ;  /* 0x0000000600281c82 */ /* 0x000fc80008000000 */
[----:B------:R-:W-:Y:S01]  /*2340*/  @UP1 UMOV UR36, UR4 ;  /* 0x0000000400241c82 */ /* 0x000fe20008000000 */
[----:B------:R-:W-:Y:S05]  /*2350*/  BRA.U !UP0, `(.L_x_40) ;  /* 0x0000000108d47547 */ /* 0x000fea000b800000 */
[----:B------:R-:W2:Y:S01]  /*2360*/  LDCU.128 UR16, c[0x0][0xb10] ;  /* 0x00016200ff1077ac */ /* 0x000ea20008000c00 */
[----:B------:R-:W3:Y:S01]  /*2370*/  LDCU UR12, c[0x0][0xb20] ;  /* 0x00016400ff0c77ac */ /* 0x000ee20008000800 */
[----:B------:R-:W4:Y:S01]  /*2380*/  LDCU UR20, c[0x0][0xb0c] ;  /* 0x00016180ff1477ac */ /* 0x000f220008000800 */
[----:B------:R-:W1:Y:S01]  /*2390*/  LDCU.64 UR8, c[0x0][0xb28] ;  /* 0x00016500ff0877ac */ /* 0x000e620008000a00 */
[----:B------:R-:W-:Y:S02]  /*23a0*/  UISETP.NE.AND UP3, UPT, UR42, 0x1, UPT ;  /* 0x000000012a00788c */ /* 0x000fe4000bf65270 */
[----:B--2---:R-:W-:Y:S02]  /*23b0*/  UIMAD.WIDE.U32 UR6, UR41, UR19, URZ ;  /* 0x00000013290672a5 */ /* 0x004fe4000f8e00ff */
[----:B------:R-:W-:Y:S02]  /*23c0*/  UIMAD.WIDE.U32 UR4, UR43, UR16, URZ ;  /* 0x000000102b0472a5 */ /* 0x000fe4000f8e00ff */
[----:B------:R-:W-:-:S02]  /*23d0*/  UISETP.NE.AND UP0, UPT, UR18, 0x1, UPT ;  /* 0x000000011200788c */ /* 0x000fc4000bf05270 */
[----:B------:R-:W-:Y:S01]  /*23e0*/  UIMAD.WIDE.U32 UR24, UR37, UR19, URZ ;  /* 0x00000013251872a5 */ /* 0x000fe2000f8e00ff */
[----:B------:R-:W-:Y:S02]  /*23f0*/  UMOV UR6, UR7 ;  /* 0x0000000700067c82 */ /* 0x000fe40008000000 */
[----:B------:R-:W-:Y:S01]  /*2400*/  UMOV UR4, UR5 ;  /* 0x0000000500047c82 */ /* 0x000fe20008000000 */
[----:B---3--:R-:W-:Y:S02]  /*2410*/  USHF.R.U32.HI UR6, URZ, UR12, UR6 ;  /* 0x0000000cff067299 */ /* 0x008fe40008011606 */
[----:B----4-:R-:W-:Y:S02]  /*2420*/  UISETP.NE.AND UP2, UPT, UR20, 0x1, UPT ;  /* 0x000000011400788c */ /* 0x010fe4000bf45270 */
[----:B------:R-:W-:Y:S02]  /*2430*/  USHF.R.U32.HI UR4, URZ, UR17, UR4 ;  /* 0x00000011ff047299 */ /* 0x000fe40008011604 */
[----:B------:R-:W-:-:S02]  /*2440*/  USEL UR5, UR41, UR6, !UP0 ;  /* 0x0000000629057287 */ /* 0x000fc4000c000000 */
[----:B------:R-:W-:Y:S02]  /*2450*/  USEL UR6, UR43, UR4, !UP2 ;  /* 0x000000042b067287 */ /* 0x000fe4000d000000 */
[----:B-1----:R-:W-:Y:S01]  /*2460*/  UIMAD.WIDE.U32 UR10, UR5, UR8, URZ ;  /* 0x00000008050a72a5 */ /* 0x002fe2000f8e00ff */
[----:B------:R-:W-:Y:S01]  /*2470*/  UMOV UR4, UR25 ;  /* 0x0000001900047c82 */ /* 0x000fe20008000000 */
[----:B------:R-:W-:Y:S02]  /*2480*/  UIMAD.WIDE.U32 UR14, UR40, UR16, URZ ;  /* 0x00000010280e72a5 */ /* 0x000fe4000f8e00ff */
[----:B------:R-:W-:-:S03]  /*2490*/  UIMAD.WIDE.U32 UR24, UR6, UR8, URZ ;  /* 0x00000008061872a5 */ /* 0x000fc6000f8e00ff */
[----:B------:R-:W-:Y:S01]  /*24a0*/  UMOV UR10, UR11 ;  /* 0x0000000b000a7c82 */ /* 0x000fe20008000000 */
[----:B------:R-:W-:Y:S02]  /*24b0*/  USHF.R.U32.HI UR4, URZ, UR12, UR4 ;  /* 0x0000000cff047299 */ /* 0x000fe40008011604 */
[----:B------:R-:W-:Y:S01]  /*24c0*/  @UP3 USHF.R.U32.HI UR5, URZ, UR9, UR10 ;  /* 0x00000009ff053299 */ /* 0x000fe2000801160a */
[----:B------:R-:W-:Y:S01]  /*24d0*/  UMOV UR14, UR15 ;  /* 0x0000000f000e7c82 */ /* 0x000fe20008000000 */
[----:B------:R-:W-:Y:S01]  /*24e0*/  UMOV UR24, UR25 ;  /* 0x0000001900187c82 */ /* 0x000fe20008000000 */
[----:B------:R-:W-:Y:S02]  /*24f0*/  USHF.R.U32.HI UR17, URZ, UR17, UR14 ;  /* 0x00000011ff117299 */ /* 0x000fe4000801160e */
[----:B------:R-:W-:Y:S02]  /*2500*/  USEL UR4, UR37, UR4, !UP0 ;  /* 0x0000000425047287 */ /* 0x000fe4000c000000 */
[----:B------:R-:W-:-:S02]  /*2510*/  @UP3 USHF.R.U32.HI UR6, URZ, UR9, UR24 ;  /* 0x00000009ff063299 */ /* 0x000fc40008011618 */
[----:B------:R-:W-:Y:S02]  /*2520*/  UIMAD UR7, UR42, UR5, URZ ;  /* 0x000000052a0772a4 */ /* 0x000fe4000f8e02ff */
[----:B------:R-:W-:Y:S02]  /*2530*/  USEL UR5, UR40, UR17, !UP2 ;  /* 0x0000001128057287 */ /* 0x000fe4000d000000 */
[----:B------:R-:W-:Y:S02]  /*2540*/  UIMAD UR10, UR42, UR6, URZ ;  /* 0x000000062a0a72a4 */ /* 0x000fe4000f8e02ff */
[----:B------:R-:W-:Y:S02]  /*2550*/  UISETP.GE.AND UP0, UPT, UR4, UR7, UPT ;  /* 0x000000070400728c */ /* 0x000fe4000bf06270 */
[----:B------:R-:W-:Y:S02]  /*2560*/  UIMAD.WIDE.U32 UR14, UR4, UR8, URZ ;  /* 0x00000008040e72a5 */ /* 0x000fe4000f8e00ff */
[----:B------:R-:W-:-:S02]  /*2570*/  UISETP.GE.OR UP0, UPT, UR5, UR10, UP0 ;  /* 0x0000000a0500728c */ /* 0x000fc40008706670 */
        /* <DEDUP_REMOVED lines=19> */
.L_x_40:
[----:B------:R-:W2:Y:S02]  /*26b0*/  LDCU UR4, c[0x0][0xb30] ;  /* 0x00016600ff0477ac */ /* 0x000ea40008000800 */
[----:B--2---:R-:W-:-:S09]  /*26c0*/  UISETP.NE.AND UP0, UPT, UR4, 0x1, UPT ;  /* 0x000000010400788c */ /* 0x004fd2000bf05270 */
[----:B------:R-:W-:Y:S05]  /*26d0*/  BRA.U UP0, `(.L_x_41) ;  /* 0x0000000100447547 */ /* 0x000fea000b800000 */
[----:B------:R-:W2:Y:S01]  /*26e0*/  LDCU.128 UR8, c[0x0][0xb10] ;  /* 0x00016200ff0877ac */ /* 0x000ea20008000c00 */
[----:B------:R-:W3:Y:S01]  /*26f0*/  LDCU UR12, c[0x0][0xb0c] ;  /* 0x00016180ff0c77ac */ /* 0x000ee20008000800 */
[----:B------:R-:W4:Y:S01]  /*2700*/  LDCU UR14, c[0x0][0xb20] ;  /* 0x00016400ff0e77ac */ /* 0x000f220008000800 */
[----:B--2---:R-:W-:Y:S02]  /*2710*/  UIMAD.WIDE.U32 UR6, UR40, UR8, URZ ;  /* 0x00000008280672a5 */ /* 0x004fe4000f8e00ff */
[----:B------:R-:W-:Y:S02]  /*2720*/  UIMAD.WIDE.U32 UR4, UR37, UR11, URZ ;  /* 0x0000000b250472a5 */ /* 0x000fe4000f8e00ff */
[----:B---3--:R-:W-:Y:S02]  /*2730*/  UISETP.NE.AND UP2, UPT, UR12, 0x1, UPT ;  /* 0x000000010c00788c */ /* 0x008fe4000bf45270 */
[----:B------:R-:W-:Y:S01]  /*2740*/  UISETP.NE.AND UP0, UPT, UR10, 0x1, UPT ;  /* 0x000000010a00788c */ /* 0x000fe2000bf05270 */
[----:B------:R-:W-:-:S02]  /*2750*/  UMOV UR6, UR7 ;  /* 0x0000000700067c82 */ /* 0x000fc40008000000 */
[----:B------:R-:W-:Y:S01]  /*2760*/  UMOV UR4, UR5 ;  /* 0x0000000500047c82 */ /* 0x000fe20008000000 */
[----:B------:R-:W-:Y:S02]  /*2770*/  USHF.R.U32.HI UR9, URZ, UR9, UR6 ;  /* 0x00000009ff097299 */ /* 0x000fe40008011606 */
[----:B----4-:R-:W-:Y:S02]  /*2780*/  USHF.R.U32.HI UR4, URZ, UR14, UR4 ;  /* 0x0000000eff047299 */ /* 0x010fe40008011604 */
[----:B------:R-:W-:Y:S02]  /*2790*/  USEL UR5, UR40, UR9, !UP2 ;  /* 0x0000000928057287 */ /* 0x000fe4000d000000 */
[----:B------:R-:W-:-:S04]  /*27a0*/  USEL UR4, UR37, UR4, !UP0 ;  /* 0x0000000425047287 */ /* 0x000fc8000c000000 */
[----:B------:R-:W-:Y:S02]  /*27b0*/  UIADD3 UR6, UPT, UPT, UR5, -UR4, URZ ;  /* 0x8000000405067290 */ /* 0x000fe4000fffe0ff */
[----:B------:R-:W-:Y:S02]  /*27c0*/  UIADD3 UR4, UPT, UPT, -UR5, UR4, URZ ;  /* 0x0000000405047290 */ /* 0x000fe4000fffe1ff */
[----:B------:R-:W-:Y:S02]  /*27d0*/  UIMAD UR37, UR6, UR10, UR37 ;  /* 0x0000000a062572a4 */ /* 0x000fe4000f8e0225 */
[----:B------:R-:W-:-:S12]  /*27e0*/  UIMAD UR40, UR4, UR12, UR40 ;  /* 0x0000000c042872a4 */ /* 0x000fd8000f8e0228 */
.L_x_41:
[----:B------:R-:W-:Y:S01]  /*27f0*/  VIADD R11, R11, 0x1 ;  /* 0x000000010b0b7836 */ /* 0x000fe20000000000 */
[----:B------:R-:W-:Y:S01]  /*2800*/  R2UR UR4, R55 ;  /* 0x00000000370472ca */ /* 0x000fe200000e0000 */
[----:B------:R-:W-:Y:S01]  /*2810*/  UIADD3 UR20, UPT, UPT, UR37, UR63, URZ ;  /* 0x0000003f25147290 */ /* 0x000fe2000fffe0ff */
[----:B------:R-:W-:Y:S02]  /*2820*/  PLOP3.LUT P1, PT, PT, PT, PT, 0x80, 0x8 ;  /* 0x000000000008781c */ /* 0x000fe40003f2f070 */
[----:B------:R-:W-:-:S04]  /*2830*/  ISETP.NE.AND P0, PT, R11, 0x2, PT ;  /* 0x000000020b00780c */ /* 0x000fc80003f05270 */
[----:B-1----:R-:W-:Y:S02]  /*2840*/  SEL R0, RZ, 0x1, P0 ;  /* 0x00000001ff007807 */ /* 0x002fe40000000000 */
[----:B------:R-:W-:Y:S02]  /*2850*/  SEL R11, R11, RZ, P0 ;  /* 0x000000ff0b0b7207 */ /* 0x000fe40000000000 */
[----:B------:R-:W-:Y:S01]  /*2860*/  LOP3.LUT R10, R10, R0, RZ, 0x3c, !PT ;  /* 0x000000000a0a7212 */ /* 0x000fe200078e3cff */
[----:B------:R-:W-:Y:S01]  /*2870*/  UIADD3 UR16, UPT, UPT, UR40, UR4, URZ ;  /* 0x0000000428107290 */ /* 0x000fe2000fffe0ff */
[----:B------:R-:W-:Y:S11]  /*2880*/  BRA.U UP1, `(.L_x_42) ;  /* 0xffffffed01e07547 */ /* 0x000ff6000b83ffff */
[----:B------:R-:W-:Y:S01]  /*2890*/  UIADD3 UR13, UPT, UPT, UR13, 0x20, URZ ;  /* 0x000000200d0d7890 */ /* 0x000fe2000fffe0ff */
[----:B------:R-:W-:-:S03]  /*28a0*/  SHF.L.U32 R2, R12, 0x1f, RZ ;  /* 0x0000001f0c027819 */ /* 0x000fc600000006ff */
[----:B------:R-:W-:-:S09]  /*28b0*/  ULEA UR4, UR21, UR13, 0x3 ;  /* 0x0000000d15047291 */ /* 0x000fd2000f8e18ff */
[----:B------:R-:W1:Y:S02]  /*28c0*/  SYNCS.PHASECHK.TRANS64.TRYWAIT P0, [UR4], R2 ;  /* 0x00000002ff0075a7 */ /* 0x000e640008001104 */
[----:B-1----:R-:W-:Y:S05]  /*28d0*/  @!P0 BRA `(.L_x_43) ;  /* 0x0000006400608947 */ /* 0x002fea0003800000 */
.L_x_143:
[----:B------:R-:W-:-:S04]  /*28e0*/  UIADD3 UR4, UPT, UPT, UR21, 0x1, URZ ;  /* 0x0000000115047890 */ /* 0x000fc8000fffe0ff */
[----:B------:R-:W-:-:S04]  /*28f0*/  UISETP.NE.AND UP0, UPT, UR4, 0x4, UPT ;  /* 0x000000040400788c */ /* 0x000fc8000bf05270 */
[----:B------:R-:W-:Y:S02]  /*2900*/  USEL UR6, URZ, 0x1, UP0 ;  /* 0x00000001ff067887 */ /* 0x000fe40008000000 */
[----:B------:R-:W-:-:S04]  /*2910*/  USEL UR4, UR4, URZ, UP0 ;  /* 0x000000ff04047287 */ /* 0x000fc80008000000 */
[----:B------:R-:W-:Y:S01]  /*2920*/  ULEA UR5, UR4, UR13, 0x3 ;  /* 0x0000000d04057291 */ /* 0x000fe2000f8e18ff */
[----:B-1----:R-:W-:-:S04]  /*2930*/  LOP3.LUT R2, R12, UR6, RZ, 0x3c, !PT ;  /* 0x000000060c027c12 */ /* 0x002fc8000f8e3cff */
[----:B------:R-:W-:-:S04]  /*2940*/  SHF.L.U32 R3, R2, 0x1f, RZ ;  /* 0x0000001f02037819 */ /* 0x000fc800000006ff */
[----:B------:R-:W1:Y:S02]  /*2950*/  SYNCS.PHASECHK.TRANS64.TRYWAIT P0, [UR5], R3 ;  /* 0x00000003ff0075a7 */ /* 0x000e640008001105 */
[----:B-1----:R-:W-:Y:S05]  /*2960*/  @!P0 BRA `(.L_x_44) ;  /* 0x0000006400548947 */ /* 0x002fea0003800000 */
.L_x_145:
[----:B------:R-:W-:-:S04]  /*2970*/  UIADD3 UR4, UPT, UPT, UR4, 0x1, URZ ;  /* 0x0000000104047890 */ /* 0x000fc8000fffe0ff */
[----:B------:R-:W-:-:S04]  /*2980*/  UISETP.NE.AND UP0, UPT, UR4, 0x4, UPT ;  /* 0x000000040400788c */ /* 0x000fc8000bf05270 */
[----:B------:R-:W-:Y:S02]  /*2990*/  USEL UR6, URZ, 0x1, UP0 ;  /* 0x00000001ff067887 */ /* 0x000fe40008000000 */
[----:B------:R-:W-:-:S04]  /*29a0*/  USEL UR4, UR4, URZ, UP0 ;  /* 0x000000ff04047287 */ /* 0x000fc80008000000 */
[----:B------:R-:W-:Y:S01]  /*29b0*/  ULEA UR5, UR4, UR13, 0x3 ;  /* 0x0000000d04057291 */ /* 0x000fe2000f8e18ff */
[----:B------:R-:W-:-:S04]  /*29c0*/  LOP3.LUT R2, R2, UR6, RZ, 0x3c, !PT ;  /* 0x0000000602027c12 */ /* 0x000fc8000f8e3cff */
[----:B-1----:R-:W-:-:S04]  /*29d0*/  SHF.L.U32 R3, R2, 0x1f, RZ ;  /* 0x0000001f02037819 */ /* 0x002fc800000006ff */
[----:B------:R-:W1:Y:S02]  /*29e0*/  SYNCS.PHASECHK.TRANS64.TRYWAIT P0, [UR5], R3 ;  /* 0x00000003ff0075a7 */ /* 0x000e640008001105 */
[----:B-1----:R-:W-:Y:S05]  /*29f0*/  @!P0 BRA `(.L_x_45) ;  /* 0x0000006400488947 */ /* 0x002fea0003800000 */
.L_x_147:
[----:B------:R-:W-:-:S04]  /*2a00*/  UIADD3 UR4, UPT, UPT, UR4, 0x1, URZ ;  /* 0x0000000104047890 */ /* 0x000fc8000fffe0ff */
[----:B------:R-:W-:-:S04]  /*2a10*/  UISETP.NE.AND UP0, UPT, UR4, 0x4, UPT ;  /* 0x000000040400788c */ /* 0x000fc8000bf05270 */
[----:B------:R-:W-:Y:S02]  /*2a20*/  USEL UR5, URZ, 0x1, UP0 ;  /* 0x00000001ff057887 */ /* 0x000fe40008000000 */
[----:B------:R-:W-:-:S04]  /*2a30*/  USEL UR4, UR4, URZ, UP0 ;  /* 0x000000ff04047287 */ /* 0x000fc80008000000 */
[----:B------:R-:W-:Y:S01]  /*2a40*/  ULEA UR4, UR4, UR13, 0x3 ;  /* 0x0000000d04047291 */ /* 0x000fe2000f8e18ff */
[----:B------:R-:W-:-:S04]  /*2a50*/  LOP3.LUT R2, R2, UR5, RZ, 0x3c, !PT ;  /* 0x0000000502027c12 */ /* 0x000fc8000f8e3cff */
[----:B------:R-:W-:Y:S01]  /*2a60*/  SHF.L.U32 R2, R2, 0x1f, RZ ;  /* 0x0000001f02027819 */ /* 0x000fe200000006ff */
[----:B-1----:R-:W-:-:S07]  /*2a70*/  IMAD.U32 R0, RZ, RZ, UR4 ;  /* 0x00000004ff007e24 */ /* 0x002fce000f8e00ff */
.L_x_46:
[----:B-1----:R1:W2:Y:S02]  /*2a80*/  SYNCS.PHASECHK.TRANS64.TRYWAIT P0, [R0+URZ], R2 ;  /* 0x00000002000075a7 */ /* 0x0022a400080011ff */
[----:B--2---:R-:W-:Y:S05]  /*2a90*/  @!P0 NANOSLEEP.SYNCS 0x989680 ;  /* 0x009896800000895d */ /* 0x004fea0003900000 */
[----:B------:R-:W2:Y:S02]  /*2aa0*/  @!P0 SYNCS.PHASECHK.TRANS64 P0, [R0+URZ], R2 ;  /* 0x00000002000085a7 */ /* 0x000ea400080010ff */
[----:B--2---:R-:W-:Y:S05]  /*2ab0*/  @P0 EXIT ;  /* 0x000000000000094d */ /* 0x004fea0003800000 */
[----:B------:R-:W-:Y:S05]  /*2ac0*/  BRA `(.L_x_46) ;  /* 0xfffffffc00ec7947 */ /* 0x000fea000383ffff */
.L_x_22:
[----:B------:R-:W-:-:S04]  /*2ad0*/  UISETP.NE.AND UP0, UPT, UR47, URZ, UPT ;  /* 0x000000ff2f00728c */ /* 0x000fc8000bf05270 */
[----:B------:R-:W-:-:S09]  /*2ae0*/  UISETP.NE.OR UP0, UPT, UR17, 0x1, UP0 ;  /* 0x000000011100788c */ /* 0x000fd20008705670 */
[----:B------:R-:W-:Y:S05]  /*2af0*/  BRA.U UP0, `(.L_x_47) ;  /* 0x0000000500487547 */ /* 0x000fea000b800000 */
[----:B------:R-:W-:Y:S01]  /*2b00*/  ISETP.GE.U32.AND P2, PT, R0, 0x2, PT ;  /* 0x000000020000780c */ /* 0x000fe20003f46070 */
[----:B------:R-:W-:Y:S01]  /*2b10*/  IMAD.MOV.U32 R12, RZ, RZ, 0x1 ;  /* 0x00000001ff0c7424 */ /* 0x000fe200078e00ff */
[----:B------:R-:W-:Y:S02]  /*2b20*/  CS2R R10, SRZ ;  /* 0x00000000000a7805 */ /* 0x000fe4000001ff00 */
[----:B------:R-:W-:Y:S01]  /*2b30*/  CS2R R8, SRZ ;  /* 0x0000000000087805 */ /* 0x000fe2000001ff00 */
[----:B------:R-:W-:Y:S01]  /*2b40*/  UMOV UR6, 0x400 ;  /* 0x0000040000067882 */ /* 0x000fe20000000000 */
[----:B------:R-:W-:Y:S01]  /*2b50*/  UMOV UR5, URZ ;  /* 0x000000ff00057c82 */ /* 0x000fe20008000000 */
[----:B------:R-:W-:-:S12]  /*2b60*/  ULEA UR6, UR47, UR6, 0x18 ;  /* 0x000000062f067291 */ /* 0x000fd8000f8ec0ff */
.L_x_51:
[----:B------:R-:W-:Y:S02]  /*2b70*/  LEA R2, R8, UR6, 0x3 ;  /* 0x0000000608027c11 */ /* 0x000fe4000f8e18ff */
[----:B------:R-:W-:-:S03]  /*2b80*/  SHF.L.U32 R4, R9, 0x1f, RZ ;  /* 0x0000001f09047819 */ /* 0x000fc600000006ff */
[----:B------:R-:W-:Y:S01]  /*2b90*/  VIADD R5, R2, 0x100 ;  /* 0x0000010002057836 */ /* 0x000fe20000000000 */
[----:B------:R-:W1:Y:S02]  /*2ba0*/  SYNCS.PHASECHK.TRANS64.TRYWAIT P0, [R2+URZ+0xf0], R4 ;  /* 0x0000f004020075a7 */ /* 0x000e6400080011ff */
[----:B-1----:R-:W-:Y:S05]  /*2bb0*/  @!P0 BRA `(.L_x_48) ;  /* 0x0000006000f08947 */ /* 0x002fea0003800000 */
.L_x_148:
[----:B------:R-:W-:Y:S01]  /*2bc0*/  ULEA UR4, UR5, UR6, 0x3 ;  /* 0x0000000605047291 */ /* 0x000fe2000f8e18ff */
[----:B-1----:R-:W-:Y:S01]  /*2bd0*/  PRMT R2, RZ, 0x654, R5 ;  /* 0x00000654ff027816 */ /* 0x002fe20000000005 */
[----:B------:R-:W-:Y:S01]  /*2be0*/  @!P2 IMAD.MOV.U32 R4, RZ, RZ, 0x10 ;  /* 0x00000010ff04a424 */ /* 0x000fe200078e00ff */
[----:B------:R-:W-:Y:S01]  /*2bf0*/  SHF.L.U32 R5, R12, 0x1f, RZ ;  /* 0x0000001f0c057819 */ /* 0x000fe200000006ff */
[----:B------:R-:W-:Y:S01]  /*2c00*/  UIADD3 UR7, UPT, UPT, UR4, 0x90, URZ ;  /* 0x0000009004077890 */ /* 0x000fe2000fffe0ff */
[----:B------:R1:W-:Y:S05]  /*2c10*/  SYNCS.ARRIVE.TRANS64.RED.A1T0 RZ, [R2+URZ], RZ ;  /* 0x000000ff02ff79a7 */ /* 0x0003ea00081004ff */
[----:B------:R-:W-:Y:S01]  /*2c20*/  IMAD.U32 R6, RZ, RZ, UR7 ;  /* 0x00000007ff067e24 */ /* 0x000fe2000f8e00ff */
[----:B------:R-:W2:Y:S04]  /*2c30*/  SYNCS.PHASECHK.TRANS64.TRYWAIT P0, [UR4+0xa0], R5 ;  /* 0x0000a005ff0075a7 */ /* 0x000ea80008001104 */
[----:B------:R-:W-:Y:S01]  /*2c40*/  PRMT R6, R0, 0x654, R6 ;  /* 0x0000065400067816 */ /* 0x000fe20000000006 */
[----:B-12---:R-:W-:Y:S06]  /*2c50*/  @!P0 BRA `(.L_x_49) ;  /* 0x0000006000dc8947 */ /* 0x006fec0003800000 */
.L_x_150:
[----:B------:R-:W-:Y:S01]  /*2c60*/  ULEA UR8, UR5, UR6, 0x4 ;  /* 0x0000000605087291 */ /* 0x000fe2000f8e20ff */
[----:B------:R-:W-:Y:S01]  /*2c70*/  SEL R3, R6, R3, !P2 ;  /* 0x0000000306037207 */ /* 0x000fe20005000000 */
[----:B------:R-:W-:Y:S01]  /*2c80*/  UIADD3 UR9, UPT, UPT, UR4, 0x90, URZ ;  /* 0x0000009004097890 */ /* 0x000fe2000fffe0ff */
[----:B-1----:R-:W-:Y:S01]  /*2c90*/  LEA R2, R11, UR6, 0x3 ;  /* 0x000000060b027c11 */ /* 0x002fe2000f8e18ff */
[----:B------:R-:W-:Y:S01]  /*2ca0*/  UIADD3 UR8, UPT, UPT, UR8, 0x120, URZ ;  /* 0x0000012008087890 */ /* 0x000fe2000fffe0ff */
[----:B------:R1:W-:Y:S01]  /*2cb0*/  @!P2 SYNCS.ARRIVE.TRANS64.RED RZ, [R3+URZ], R4 ;  /* 0x0000000403ffa9a7 */ /* 0x0003e200080004ff */
[----:B------:R-:W-:Y:S01]  /*2cc0*/  UIADD3 UR4, UPT, UPT, UR5, 0x1, URZ ;  /* 0x0000000105047890 */ /* 0x000fe2000fffe0ff */
[----:B------:R-:W-:-:S03]  /*2cd0*/  VIADD R8, R8, 0x1 ;  /* 0x0000000108087836 */ /* 0x000fc60000000000 */
[----:B------:R-:W-:Y:S02]  /*2ce0*/  UISETP.NE.AND UP0, UPT, UR4, 0x2, UPT ;  /* 0x000000020400788c */ /* 0x000fe4000bf05270 */
[----:B------:R-:W-:Y:S01]  /*2cf0*/  ISETP.NE.AND P0, PT, R8, 0x2, PT ;  /* 0x000000020800780c */ /* 0x000fe20003f05270 */
[----:B------:R-:W-:Y:S06]  /*2d00*/  UGETNEXTWORKID.BROADCAST [UR8], [UR9] ;  /* 0x00000000080073ca */ /* 0x000fec0008000100 */
[----:B------:R-:W-:Y:S02]  /*2d10*/  USEL UR7, URZ, 0x1, UP0 ;  /* 0x00000001ff077887 */ /* 0x000fe40008000000 */
[----:B------:R-:W-:-:S04]  /*2d20*/  USEL UR5, UR4, URZ, UP0 ;  /* 0x000000ff04057287 */ /* 0x000fc80008000000 */
[----:B------:R-:W-:Y:S02]  /*2d30*/  LOP3.LUT R12, R12, UR7, RZ, 0x3c, !PT ;  /* 0x000000070c0c7c12 */ /* 0x000fe4000f8e3cff */
[----:B-1----:R-:W-:-:S04]  /*2d40*/  SHF.L.U32 R4, R10, 0x1f, RZ ;  /* 0x0000001f0a047819 */ /* 0x002fc800000006ff */
[----:B------:R-:W1:Y:S02]  /*2d50*/  SYNCS.PHASECHK.TRANS64.TRYWAIT P1, [R2+URZ+0x90], R4 ;  /* 0x00009004020075a7 */ /* 0x000e6400080211ff */
[----:B-1----:R-:W-:Y:S05]  /*2d60*/  @!P1 BRA `(.L_x_50) ;  /* 0x0000006000b09947 */ /* 0x002fea0003800000 */
.L_x_151:
[C---:B-1----:R-:W-:Y:S01]  /*2d70*/  LEA R4, R11.reuse, UR6, 0x4 ;  /* 0x000000060b047c11 */ /* 0x042fe2000f8e20ff */
[----:B------:R-:W-:Y:S01]  /*2d80*/  VIADD R2, R2, 0xa0 ;  /* 0x000000a002027836 */ /* 0x000fe20000000000 */
[----:B------:R-:W-:Y:S01]  /*2d90*/  SEL R8, R8, RZ, P0 ;  /* 0x000000ff08087207 */ /* 0x000fe20000000000 */
[----:B------:R-:W-:-:S03]  /*2da0*/  VIADD R11, R11, 0x1 ;  /* 0x000000010b0b7836 */ /* 0x000fc60000000000 */
[----:B------:R-:W1:Y:S01]  /*2db0*/  LDS.128 R4, [R4+0x120] ;  /* 0x0001200004047984 */ /* 0x000e620000000c00 */
[----:B------:R-:W-:Y:S02]  /*2dc0*/  PRMT R2, RZ, 0x654, R2 ;  /* 0x00000654ff027816 */ /* 0x000fe40000000002 */
[C---:B------:R-:W-:Y:S01]  /*2dd0*/  ISETP.NE.AND P1, PT, R11.reuse, 0x2, PT ;  /* 0x000000020b00780c */ /* 0x040fe20003f25270 */
[----:B------:R-:W-:Y:S01]  /*2de0*/  @!PT LDS RZ, [RZ] ;  /* 0x00000000fffff984 */ /* 0x000fe20000000800 */
[----:B------:R-:W-:Y:S01]  /*2df0*/  @!PT LDS RZ, [RZ] ;  /* 0x00000000fffff984 */ /* 0x000fe20000000800 */
[----:B------:R-:W-:Y:S01]  /*2e00*/  @!PT LDS RZ, [RZ] ;  /* 0x00000000fffff984 */ /* 0x000fe20000000800 */
[----:B------:R-:W-:Y:S01]  /*2e10*/  @!PT LDS RZ, [RZ] ;  /* 0x00000000fffff984 */ /* 0x000fe20000000800 */
[----:B------:R2:W-:Y:S06]  /*2e20*/  MEMBAR.ALL.CTA ;  /* 0x0000000000007992 */ /* 0x0005ec0000008000 */
[----:B--2---:R-:W2:Y:S01]  /*2e30*/  FENCE.VIEW.ASYNC.S ;  /* 0x00000000000073c6 */ /* 0x004ea20000000000 */
[----:B------:R-:W-:Y:S01]  /*2e40*/  SEL R11, R11, RZ, P1 ;  /* 0x000000ff0b0b7207 */ /* 0x000fe20000800000 */
[----:B--2---:R2:W-:Y:S01]  /*2e50*/  SYNCS.ARRIVE.TRANS64.RED.A1T0 RZ, [R2+URZ], RZ ;  /* 0x000000ff02ff79a7 */ /* 0x0045e200081004ff */
[----:B-1----:R-:W-:-:S02]  /*2e60*/  LOP3.LUT P3, RZ, R6, 0x1, RZ, 0xc0, !PT ;  /* 0x0000000106ff7812 */ /* 0x002fc4000786c0ff */
[----:B------:R-:W-:-:S04]  /*2e70*/  SEL R4, RZ, 0x1, P1 ;  /* 0x00000001ff047807 */ /* 0x000fc80000800000 */
[----:B------:R-:W-:Y:S02]  /*2e80*/  LOP3.LUT R10, R10, R4, RZ, 0x3c, !PT ;  /* 0x000000040a0a7212 */ /* 0x000fe400078e3cff */
[----:B--2---:R-:W-:-:S04]  /*2e90*/  SEL R2, RZ, 0x1, P0 ;  /* 0x00000001ff027807 */ /* 0x004fc80000000000 */
[----:B------:R-:W-:Y:S01]  /*2ea0*/  LOP3.LUT R9, R9, R2, RZ, 0x3c, !PT ;  /* 0x0000000209097212 */ /* 0x000fe200078e3cff */
[----:B------:R-:W-:Y:S06]  /*2eb0*/  @P3 BRA `(.L_x_51) ;  /* 0xfffffffc002c3947 */ /* 0x000fec000383ffff */
[----:B------:R-:W-:Y:S01]  /*2ec0*/  ULEA UR4, UR5, UR6, 0x3 ;  /* 0x0000000605047291 */ /* 0x000fe2000f8e18ff */
[----:B------:R-:W-:-:S08]  /*2ed0*/  SHF.L.U32 R2, R12, 0x1f, RZ ;  /* 0x0000001f0c027819 */ /* 0x000fd000000006ff */
[----:B------:R-:W1:Y:S02]  /*2ee0*/  SYNCS.PHASECHK.TRANS64 P0, [UR4+0xa0], R2 ;  /* 0x0000a002ff0075a7 */ /* 0x000e640008001004 */
[----:B-1----:R-:W-:Y:S05]  /*2ef0*/  @P0 BRA `(.L_x_52) ;  /* 0x0000000000080947 */ /* 0x002fea0003800000 */
[----:B------:R-:W1:Y:S02]  /*2f00*/  SYNCS.PHASECHK.TRANS64.TRYWAIT P0, [UR4+0xa0], R2 ;  /* 0x0000a002ff0075a7 */ /* 0x000e640008001104 */
[----:B-1----:R-:W-:Y:S05]  /*2f10*/  @!P0 BRA `(.L_x_53) ;  /* 0x0000006000588947 */ /* 0x002fea0003800000 */
.L_x_52:
[----:B------:R-:W-:-:S04]  /*2f20*/  UIADD3 UR7, UPT, UPT, UR5, 0x1, URZ ;  /* 0x0000000105077890 */ /* 0x000fc8000fffe0ff */
[----:B------:R-:W-:-:S04]  /*2f30*/  UISETP.NE.AND UP0, UPT, UR7, 0x2, UPT ;  /* 0x000000020700788c */ /* 0x000fc8000bf05270 */
[----:B------:R-:W-:Y:S02]  /*2f40*/  USEL UR8, URZ, 0x1, UP0 ;  /* 0x00000001ff087887 */ /* 0x000fe40008000000 */
[----:B------:R-:W-:-:S04]  /*2f50*/  USEL UR7, UR7, URZ, UP0 ;  /* 0x000000ff07077287 */ /* 0x000fc80008000000 */
[----:B------:R-:W-:Y:S01]  /*2f60*/  ULEA UR7, UR7, UR6, 0x3 ;  /* 0x0000000607077291 */ /* 0x000fe2000f8e18ff */
[----:B-1----:R-:W-:-:S04]  /*2f70*/  LOP3.LUT R2, R12, UR8, RZ, 0x3c, !PT ;  /* 0x000000080c027c12 */ /* 0x002fc8000f8e3cff */
[----:B------:R-:W-:-:S04]  /*2f80*/  SHF.L.U32 R0, R2, 0x1f, RZ ;  /* 0x0000001f02007819 */ /* 0x000fc800000006ff */
[----:B------:R-:W1:Y:S02]  /*2f90*/  SYNCS.PHASECHK.TRANS64 P0, [UR7+0xa0], R0 ;  /* 0x0000a000ff0075a7 */ /* 0x000e640008001007 */
[----:B-1----:R-:W-:Y:S05]  /*2fa0*/  @P0 EXIT ;  /* 0x000000000000094d */ /* 0x002fea0003800000 */
[----:B------:R-:W-:Y:S02]  /*2fb0*/  SHF.L.U32 R2, R2, 0x1f, RZ ;  /* 0x0000001f02027819 */ /* 0x000fe400000006ff */
[----:B------:R-:W-:-:S07]  /*2fc0*/  MOV R0, UR7 ;  /* 0x0000000700007c02 */ /* 0x000fce0008000f00 */
.L_x_54:
[----:B-1----:R1:W2:Y:S02]  /*2fd0*/  SYNCS.PHASECHK.TRANS64.TRYWAIT P0, [R0+URZ+0xa0], R2 ;  /* 0x0000a002000075a7 */ /* 0x0022a400080011ff */
[----:B--2---:R-:W-:Y:S05]  /*2fe0*/  @!P0 NANOSLEEP.SYNCS 0x989680 ;  /* 0x009896800000895d */ /* 0x004fea0003900000 */
[----:B------:R-:W2:Y:S02]  /*2ff0*/  @!P0 SYNCS.PHASECHK.TRANS64 P0, [R0+URZ+0xa0], R2 ;  /* 0x0000a002000085a7 */ /* 0x000ea400080010ff */
[----:B--2---:R-:W-:Y:S05]  /*3000*/  @P0 EXIT ;  /* 0x000000000000094d */ /* 0x004fea0003800000 */
[----:B------:R-:W-:Y:S05]  /*3010*/  BRA `(.L_x_54) ;  /* 0xfffffffc00ec7947 */ /* 0x000fea000383ffff */
.L_x_47:
[----:B------:R-:W-:Y:S05]  /*3020*/  BRA.U UP4, `(.L_x_55) ;  /* 0x0000001104447547 */ /* 0x000fea000b800000 */
[----:B------:R-:W-:Y:S01]  /*3030*/  UMOV UR4, 0x40 ;  /* 0x0000004000047882 */ /* 0x000fe20000000000 */
[----:B------:R-:W-:Y:S01]  /*3040*/  NOP ;  /* 0x0000000000007918 */ /* 0x000fe20000000000 */
[----:B------:R-:W-:Y:S01]  /*3050*/  ULEA UR5, UR47, UR4, 0x18 ;  /* 0x000000042f057291 */ /* 0x000fe2000f8ec0ff */
[----:B------:R-:W-:Y:S02]  /*3060*/  UMOV UR6, 0x400 ;  /* 0x0000040000067882 */ /* 0x000fe40000000000 */
[----:B------:R-:W-:-:S06]  /*3070*/  ULEA UR6, UR47, UR6, 0x18 ;  /* 0x000000062f067291 */ /* 0x000fcc000f8ec0ff */
[----:B------:R-:W1:Y:S02]  /*3080*/  LDS.U8 R0, [UR5+0x1c] ;  /* 0x00001c05ff007984 */ /* 0x000e640008000000 */
[----:B-1----:R-:W-:-:S13]  /*3090*/  ISETP.NE.AND P0, PT, R0, RZ, PT ;  /* 0x000000ff0000720c */ /* 0x002fda0003f05270 */
[----:B------:R-:W-:Y:S05]  /*30a0*/  @P0 BRA `(.L_x_56) ;  /* 0x0000000000580947 */ /* 0x000fea0003800000 */
[----:B------:R-:W-:-:S13]  /*30b0*/  ELECT P0, URZ, PT ;  /* 0x0000000000ff782f */ /* 0x000fda0003800000 */
[----:B------:R-:W-:Y:S05]  /*30c0*/  @!P0 BRA `(.L_x_57) ;  /* 0x0000000000608947 */ /* 0x000fea0003800000 */
[----:B------:R-:W-:Y:S01]  /*30d0*/  UMOV UR4, 0x10 ;  /* 0x0000001000047882 */ /* 0x000fe20000000000 */
[----:B------:R-:W-:Y:S01]  /*30e0*/  HFMA2 R0, -RZ, RZ, 0, 5.9604644775390625e-08 ;  /* 0x00000001ff007431 */ /* 0x000fe200000001ff */
[----:B------:R-:W-:-:S03]  /*30f0*/  MOV R3, 0xffff ;  /* 0x0000ffff00037802 */ /* 0x000fc60000000f00 */
[----:B------:R-:W-:Y:S04]  /*3100*/  DEPBAR.LE SB1, 0x36 ;  /* 0x00009d800000791a */ /* 0x000fe80000000000 */
[----:B------:R-:W1:Y:S02]  /*3110*/  UTCATOMSWS.FIND_AND_SET.ALIGN UP0, UR4, UR4 ;  /* 0x00000004000475e3 */ /* 0x000e640008000800 */
[----:B-1----:R-:W-:Y:S01]  /*3120*/  MOV R4, UR4 ;  /* 0x0000000400047c02 */ /* 0x002fe20008000f00 */
[----:B------:R-:W-:Y:S06]  /*3130*/  BRA.U UP0, `(.L_x_58) ;  /* 0x0000000100187547 */ /* 0x000fec000b800000 */
.L_x_59:
[----:B------:R-:W-:Y:S05]  /*3140*/  NANOSLEEP 0x64 ;  /* 0x000000640000795d */ /* 0x000fea0003800000 */
[----:B------:R-:W-:-:S05]  /*3150*/  UMOV UR4, 0x10 ;  /* 0x0000001000047882 */ /* 0x000fca0000000000 */
[----:B------:R-:W-:Y:S04]  /*3160*/  DEPBAR.LE SB1, 0x36 ;  /* 0x00009d800000791a */ /* 0x000fe80000000000 */
[----:B------:R-:W1:Y:S02]  /*3170*/  UTCATOMSWS.FIND_AND_SET.ALIGN UP0, UR4, UR4 ;  /* 0x00000004000475e3 */ /* 0x000e640008000800 */
[----:B-1----:R-:W-:Y:S01]  /*3180*/  MOV R4, UR4 ;  /* 0x0000000400047c02 */ /* 0x002fe20008000f00 */
[----:B------:R-:W-:Y:S05]  /*3190*/  BRA.U !UP0, `(.L_x_59) ;  /* 0xfffffffd08e87547 */ /* 0x000fea000b83ffff */
.L_x_58:
[-C--:B------:R-:W-:Y:S02]  /*31a0*/  SHF.L.U32 R3, R3, R4.reuse, RZ ;  /* 0x0000000403037219 */ /* 0x080fe400000006ff */
[----:B------:R-:W-:Y:S01]  /*31b0*/  SHF.L.U32 R0, R0, R4, RZ ;  /* 0x0000000400007219 */ /* 0x000fe200000006ff */
[----:B------:R-:W-:Y:S02]  /*31c0*/  IMAD.SHL.U32 R4, R4, 0x20, RZ ;  /* 0x0000002004047824 */ /* 0x000fe400078e00ff */
[----:B------:R1:W-:Y:S04]  /*31d0*/  ATOMS.OR RZ, [UR5+0x14], R3 ;  /* 0x00001403ffff798c */ /* 0x0003e8000b000005 */
[----:B------:R1:W-:Y:S04]  /*31e0*/  ATOMS.OR RZ, [UR5+0x18], R0 ;  /* 0x00001800ffff798c */ /* 0x0003e8000b000005 */
[----:B------:R1:W-:Y:S01]  /*31f0*/  STS [UR6+0x140], R4 ;  /* 0x00014004ff007988 */ /* 0x0003e20008000806 */
[----:B------:R-:W-:Y:S05]  /*3200*/  BRA `(.L_x_57) ;  /* 0x0000000000107947 */ /* 0x000fea0003800000 */
.L_x_56:
[----:B------:R-:W-:Y:S02]  /*3210*/  MOV R0, 0xffffffff ;  /* 0xffffffff00007802 */ /* 0x000fe40000000f00 */
[----:B------:R-:W-:-:S03]  /*3220*/  MOV R4, 0x3250 ;  /* 0x0000325000047802 */ /* 0x000fc60000000f00 */
[----:B------:R1:W-:Y:S04]  /*3230*/  STS [UR6+0x140], R0 ;  /* 0x00014000ff007988 */ /* 0x0003e80008000806 */
[----:B-1---5:R-:W-:Y:S05]  /*3240*/  CALL.REL.NOINC `($__internal_1_$__cuda_sm10x_tcgen05_guardrail_trap_phase_invalid_during_alloc) ;  /* 0x0000006400a47944 */ /* 0x022fea0003c00000 */
.L_x_57:
[----:B------:R-:W-:Y:S05]  /*3250*/  WARPSYNC.ALL ;  /* 0x0000000000007948 */ /* 0x000fea0003800000 */
[----:B------:R-:W2:Y:S01]  /*3260*/  S2UR UR4, SR_CgaCtaId ;  /* 0x00000000000479c3 */ /* 0x000ea20000008800 */
[----:B------:R-:W-:Y:S01]  /*3270*/  UMOV UR41, 0x400 ;  /* 0x0000040000297882 */ /* 0x000fe20000000000 */
[----:B------:R-:W-:-:S06]  /*3280*/  NOP ;  /* 0x0000000000007918 */ /* 0x000fcc0000000000 */
[----:B------:R-:W-:Y:S06]  /*3290*/  BAR.ARV 0x6, 0xa0 ;  /* 0x0182800000007b1d */ /* 0x000fec0000002000 */
[----:B------:R-:W3:Y:S01]  /*32a0*/  LDCU UR6, c[0x0][0x38c] ;  /* 0x00007180ff0677ac */ /* 0x000ee20008000800 */
[----:B------:R-:W-:Y:S01]  /*32b0*/  LOP3.LUT R2, R2, 0xffff, RZ, 0xc0, !PT ;  /* 0x0000ffff02027812 */ /* 0x000fe200078ec0ff */
[----:B------:R-:W-:Y:S01]  /*32c0*/  IMAD.MOV.U32 R11, RZ, RZ, 0x1 ;  /* 0x00000001ff0b7424 */ /* 0x000fe200078e00ff */
[----:B------:R-:W-:Y:S01]  /*32d0*/  CS2R R8, SRZ ;  /* 0x0000000000087805 */ /* 0x000fe2000001ff00 */
[----:B------:R-:W4:Y:S01]  /*32e0*/  LDCU UR7, c[0x0][0x38c] ;  /* 0x00007180ff0777ac */ /* 0x000f220008000800 */
[----:B------:R-:W-:Y:S01]  /*32f0*/  R2UR UR42, R2 ;  /* 0x00000000022a72ca */ /* 0x000fe200000e0000 */
[----:B------:R-:W-:Y:S01]  /*3300*/  IMAD.MOV.U32 R10, RZ, RZ, RZ ;  /* 0x000000ffff0a7224 */ /* 0x000fe200078e00ff */
[----:B------:R-:W-:Y:S01]  /*3310*/  UMOV UR45, URZ ;  /* 0x000000ff002d7c82 */ /* 0x000fe20008000000 */
[----:B------:R-:W-:Y:S01]  /*3320*/  UMOV UR39, URZ ;  /* 0x000000ff00277c82 */ /* 0x000fe20008000000 */
[----:B--2---:R-:W-:Y:S01]  /*3330*/  ULEA UR41, UR4, UR41, 0x18 ;  /* 0x0000002904297291 */ /* 0x004fe2000f8ec0ff */
[----:B------:R-:W-:Y:S01]  /*3340*/  UMOV UR62, 0x0 ;  /* 0x00000000003e7882 */ /* 0x000fe20000000000 */
[----:B------:R-:W-:-:S02]  /*3350*/  UMOV UR63, 0x4200910 ;  /* 0x04200910003f7882 */ /* 0x000fc40000000000 */
[----:B------:R-:W-:Y:S02]  /*3360*/  UIADD3 UR5, UPT, UPT, UR41, 0x8800, URZ ;  /* 0x0000880029057890 */ /* 0x000fe4000fffe0ff */
[----:B------:R-:W-:Y:S02]  /*3370*/  UIADD3 UR4, UPT, UPT, UR41, 0x18800, URZ ;  /* 0x0001880029047890 */ /* 0x000fe4000fffe0ff */
[----:B---3--:R-:W-:Y:S01]  /*3380*/  UIADD3 UR6, UPT, UPT, UR6, 0x3f, URZ ;  /* 0x0000003f06067890 */ /* 0x008fe2000fffe0ff */
[----:B-1----:R-:W1:Y:S01]  /*3390*/  LDS R0, [UR41+0x140] ;  /* 0x00014029ff007984 */ /* 0x002e620008000800 */
[----:B------:R-:W-:Y:S02]  /*33a0*/  USHF.R.U32.HI UR5, URZ, 0x4, UR5 ;  /* 0x00000004ff057899 */ /* 0x000fe40008011605 */
[----:B------:R-:W-:Y:S02]  /*33b0*/  USHF.R.S32.HI UR47, URZ, 0x1f, UR6 ;  /* 0x0000001fff2f7899 */ /* 0x000fe40008011406 */
[----:B------:R-:W-:-:S02]  /*33c0*/  USHF.R.U32.HI UR4, URZ, 0x4, UR4 ;  /* 0x00000004ff047899 */ /* 0x000fc40008011604 */
[----:B------:R-:W-:Y:S02]  /*33d0*/  ULEA.HI UR47, UR47, UR6, URZ, 0x6 ;  /* 0x000000062f2f7291 */ /* 0x000fe4000f8f30ff */
[----:B------:R-:W-:Y:S02]  /*33e0*/  ULOP3.LUT UR5, UR5, 0x3fff, URZ, 0xc0, !UPT ;  /* 0x00003fff05057892 */ /* 0x000fe4000f8ec0ff */
[----:B------:R-:W-:Y:S02]  /*33f0*/  USHF.R.S32.HI UR47, URZ, 0x6, UR47 ;  /* 0x00000006ff2f7899 */ /* 0x000fe4000801142f */
[----:B------:R-:W-:Y:S02]  /*3400*/  ULOP3.LUT UR4, UR4, 0x3fff, URZ, 0xc0, !UPT ;  /* 0x00003fff04047892 */ /* 0x000fe4000f8ec0ff */
[----:B------:R-:W-:Y:S01]  /*3410*/  UISETP.LT.AND UP0, UPT, UR47, 0x1, UPT ;  /* 0x000000012f00788c */ /* 0x000fe2000bf01270 */
[----:B------:R-:W-:Y:S01]  /*3420*/  UMOV UR60, 0x0 ;  /* 0x00000000003c7882 */ /* 0x000fe20000000000 */
[----:B------:R-:W-:-:S02]  /*3430*/  UMOV UR61, 0x4200910 ;  /* 0x04200910003d7882 */ /* 0x000fc40000000000 */
[----:B------:R-:W-:Y:S01]  /*3440*/  USEL UR64, UR47, 0x1, !UP0 ;  /* 0x000000012f407887 */ /* 0x000fe2000c000000 */
[----:B------:R-:W-:Y:S01]  /*3450*/  UMOV UR58, 0x0 ;  /* 0x00000000003a7882 */ /* 0x000fe20000000000 */
[----:B------:R-:W-:Y:S01]  /*3460*/  UMOV UR59, 0x4200910 ;  /* 0x04200910003b7882 */ /* 0x000fe20000000000 */
[----:B------:R-:W-:Y:S01]  /*3470*/  UMOV UR56, 0x0 ;  /* 0x0000000000387882 */ /* 0x000fe20000000000 */
[----:B------:R-:W-:Y:S01]  /*3480*/  UMOV UR57, 0x4200910 ;  /* 0x0420091000397882 */ /* 0x000fe20000000000 */
[----:B------:R-:W-:Y:S01]  /*3490*/  UMOV UR54, 0x0 ;  /* 0x0000000000367882 */ /* 0x000fe20000000000 */
[----:B------:R-:W-:Y:S01]  /*34a0*/  UMOV UR55, 0x4200910 ;  /* 0x0420091000377882 */ /* 0x000fe20000000000 */
[----:B------:R-:W-:Y:S01]  /*34b0*/  UMOV UR52, 0x0 ;  /* 0x0000000000347882 */ /* 0x000fe20000000000 */
[----:B------:R-:W-:Y:S01]  /*34c0*/  UMOV UR53, 0x4200910 ;  /* 0x0420091000357882 */ /* 0x000fe20000000000 */
[----:B------:R-:W-:Y:S02]  /*34d0*/  ULOP3.LUT UR43, UR5, 0x10000, URZ, 0xfc, !UPT ;  /* 0x00010000052b7892 */ /* 0x000fe4000f8efcff */
[----:B------:R-:W-:-:S02]  /*34e0*/  ULOP3.LUT UR44, UR4, 0x10000, URZ, 0xfc, !UPT ;  /* 0x00010000042c7892 */ /* 0x000fc4000f8efcff */
[----:B------:R-:W-:Y:S02]  /*34f0*/  UIADD3 UR64, UPT, UPT, -UR64, URZ, URZ ;  /* 0x000000ff40407290 */ /* 0x000fe4000fffe1ff */
[----:B----4-:R-:W-:Y:S01]  /*3500*/  UISETP.GE.AND UP4, UPT, UR7, 0x1, UPT ;  /* 0x000000010700788c */ /* 0x010fe2000bf86270 */
[----:B------:R-:W-:Y:S01]  /*3510*/  UMOV UR50, 0x0 ;  /* 0x0000000000327882 */ /* 0x000fe20000000000 */
[----:B------:R-:W-:Y:S01]  /*3520*/  UMOV UR51, 0x4200910 ;  /* 0x0420091000337882 */ /* 0x000fe20000000000 */
[----:B------:R-:W-:Y:S01]  /*3530*/  UMOV UR48, 0x0 ;  /* 0x0000000000307882 */ /* 0x000fe20000000000 */
[----:B-1----:R-:W-:Y:S01]  /*3540*/  R2UR UR65, R0 ;  /* 0x00000000004172ca */ /* 0x002fe200000e0000 */
[----:B------:R-:W-:-:S14]  /*3550*/  UMOV UR49, 0x4200910 ;  /* 0x0420091000317882 */ /* 0x000fdc0000000000 */
.L_x_66:
[----:B------:R-:W-:Y:S02]  /*3560*/  LEA R0, R10, UR41, 0x3 ;  /* 0x000000290a007c11 */ /* 0x000fe4000f8e18ff */
[----:B------:R-:W-:Y:S02]  /*3570*/  SHF.L.U32 R2, R9, 0x1f, RZ ;  /* 0x0000001f09027819 */ /* 0x000fe400000006ff */
[----:B------:R-:W-:Y:S01]  /*3580*/  PLOP3.LUT P0, PT, PT, PT, UP4, 0x80, 0x8 ;  /* 0x000000000008781c */ /* 0x000fe20003f0f048 */
[----:B------:R-:W-:Y:S01]  /*3590*/  VIADD R3, R0, 0xa0 ;  /* 0x000000a000037836 */ /* 0x000fe20000000000 */
[----:B-1----:R-:W1:Y:S02]  /*35a0*/  SYNCS.PHASECHK.TRANS64.TRYWAIT P1, [R0+URZ+0x90], R2 ;  /* 0x00009002000075a7 */ /* 0x002e6400080211ff */
[----:B-1-3--:R-:W-:Y:S09]  /*35b0*/  @!P1 BRA `(.L_x_60) ;  /* 0x0000005800c89947 */ /* 0x00aff20003800000 */
.L_x_153:
[----:B------:R-:W-:Y:S01]  /*35c0*/  LEA R4, R10, UR41, 0x4 ;  /* 0x000000290a047c11 */ /* 0x000fe2000f8e20ff */
[----:B------:R-:W-:Y:S01]  /*35d0*/  @UP4 ULEA UR4, UR39, UR41, 0x3 ;  /* 0x0000002927044291 */ /* 0x000fe2000f8e18ff */
[----:B------:R-:W-:Y:S01]  /*35e0*/  PLOP3.LUT P2, PT, PT, PT, PT, 0x80, 0x8 ;  /* 0x000000000008781c */ /* 0x000fe20003f4f070 */
[----:B------:R-:W-:Y:S01]  /*35f0*/  ULEA UR46, UR45, UR41, 0x3 ;  /* 0x000000292d2e7291 */ /* 0x000fe2000f8e18ff */
[----:B------:R-:W-:Y:S02]  /*3600*/  PRMT R3, RZ, 0x654, R3 ;  /* 0x00000654ff037816 */ /* 0x000fe40000000003 */
[----:B------:R-:W2:Y:S01]  /*3610*/  LDS.128 R4, [R4+0x120] ;  /* 0x0001200004047984 */ /* 0x000ea20000000c00 */
[----:B-1----:R-:W-:Y:S02]  /*3620*/  @P0 SHF.L.U32 R2, R8, 0x1f, RZ ;  /* 0x0000001f08020819 */ /* 0x002fe400000006ff */
[----:B------:R-:W-:Y:S01]  /*3630*/  SHF.L.U32 R0, R11, 0x1f, RZ ;  /* 0x0000001f0b007819 */ /* 0x000fe200000006ff */
[----:B------:R-:W-:Y:S01]  /*3640*/  @!PT LDS RZ, [RZ] ;  /* 0x00000000fffff984 */ /* 0x000fe20000000800 */
[----:B------:R-:W-:Y:S01]  /*3650*/  @!PT LDS RZ, [RZ] ;  /* 0x00000000fffff984 */ /* 0x000fe20000000800 */
[----:B------:R-:W-:Y:S01]  /*3660*/  @!PT LDS RZ, [RZ] ;  /* 0x00000000fffff984 */ /* 0x000fe20000000800 */
[----:B------:R-:W-:Y:S01]  /*3670*/  @!PT LDS RZ, [RZ] ;  /* 0x00000000fffff984 */ /* 0x000fe20000000800 */
[----:B------:R1:W-:Y:S06]  /*3680*/  MEMBAR.ALL.CTA ;  /* 0x0000000000007992 */ /* 0x0003ec0000008000 */
[----:B-1----:R-:W1:Y:S02]  /*3690*/  FENCE.VIEW.ASYNC.S ;  /* 0x00000000000073c6 */ /* 0x002e640000000000 */
[----:B-1----:R1:W-:Y:S01]  /*36a0*/  SYNCS.ARRIVE.TRANS64.RED.A1T0 RZ, [R3+URZ], RZ ;  /* 0x000000ff03ff79a7 */ /* 0x0023e200081004ff */
[----:B------:R1:W3:Y:S01]  /*36b0*/  @P0 SYNCS.PHASECHK.TRANS64.TRYWAIT P2, [UR4], R2 ;  /* 0x00000002ff0005a7 */ /* 0x0002e20008041104 */
[----:B------:R-:W-:Y:S01]  /*36c0*/  ULEA.HI UR4, UR45, UR45, URZ, 0x1 ;  /* 0x0000002d2d047291 */ /* 0x000fe2000f8f08ff */
[----:B--2---:R-:W-:-:S03]  /*36d0*/  LOP3.LUT P1, RZ, R6, 0x1, RZ, 0xc0, !PT ;  /* 0x0000000106ff7812 */ /* 0x004fc6000782c0ff */
[----:B------:R-:W-:Y:S02]  /*36e0*/  USHF.L.U32 UR5, UR4, 0x6, URZ ;  /* 0x0000000604057899 */ /* 0x000fe400080006ff */
[----:B------:R-:W-:Y:S02]  /*36f0*/  ULOP3.LUT UR36, UR4, 0xffe, URZ, 0xc0, !UPT ;  /* 0x00000ffe04247892 */ /* 0x000fe4000f8ec0ff */
[----:B------:R-:W-:Y:S02]  /*3700*/  ULOP3.LUT UR4, UR5, 0xffffff80, URZ, 0xc0, !UPT ;  /* 0xffffff8005047892 */ /* 0x000fe4000f8ec0ff */
[----:B------:R-:W-:Y:S02]  /*3710*/  UIADD3 UR36, UPT, UPT, -UR36, UR45, URZ ;  /* 0x0000002d24247290 */ /* 0x000fe4000fffe1ff */
[----:B------:R-:W-:Y:S01]  /*3720*/  UIADD3 UR4, UPT, UPT, UR65, UR4, URZ ;  /* 0x0000000441047290 */ /* 0x000fe2000fffe0ff */
[----:B------:R-:W2:Y:S03]  /*3730*/  SYNCS.PHASECHK.TRANS64.TRYWAIT P0, [UR46+0xd0], R0 ;  /* 0x0000d000ff0075a7 */ /* 0x000ea6000800112e */
[----:B------:R-:W-:Y:S01]  /*3740*/  ULEA UR36, UR36, UR4, 0x14 ;  /* 0x0000000424247291 */ /* 0x000fe2000f8ea0ff */
[----:B-123--:R-:W-:Y:S11]  /*3750*/  @!P0 BRA `(.L_x_61) ;  /* 0x0000005800748947 */ /* 0x00eff60003800000 */
.L_x_155:
[----:B------:R-:W-:Y:S01]  /*3760*/  IADD3 R10, PT, PT, R10, 0x1, RZ ;  /* 0x000000010a0a7810 */ /* 0x000fe20007ffe0ff */
[----:B------:R-:W-:Y:S06]  /*3770*/  BRA.U !UP4, `(.L_x_62) ;  /* 0x000000050c107547 */ /* 0x000fec000b800000 */
[----:B------:R-:W-:Y:S01]  /*3780*/  UPLOP3.LUT UP2, UPT, UPT, UPT, UPT, 0x40, 0x4 ;  /* 0x000000000004789c */ /* 0x000fe20003f4e870 */
[----:B------:R-:W-:Y:S01]  /*3790*/  UMOV UR38, UR64 ;  /* 0x0000004000267c82 */ /* 0x000fe20008000000 */
[----:B------:R-:W-:Y:S01]  /*37a0*/  UMOV UR37, UR47 ;  /* 0x0000002f00257c82 */ /* 0x000fe20008000000 */
[----:B------:R-:W-:-:S08]  /*37b0*/  UMOV UR5, UR39 ;  /* 0x0000002700057c82 */ /* 0x000fd00008000000 */
.L_x_65:
[----:B------:R-:W-:Y:S02]  /*37c0*/  UIADD3 UR38, UPT, UPT, UR38, 0x1, URZ ;  /* 0x0000000126267890 */ /* 0x000fe4000fffe0ff */
[----:B------:R-:W-:Y:S02]  /*37d0*/  ULEA UR7, UR5, UR41, 0x3 ;  /* 0x0000002905077291 */ /* 0x000fe4000f8e18ff */
[----:B------:R-:W-:Y:S01]  /*37e0*/  UISETP.NE.AND UP3, UPT, UR38, URZ, UPT ;  /* 0x000000ff2600728c */ /* 0x000fe2000bf65270 */
[----:B--23--:R-:W-:Y:S10]  /*37f0*/  @P2 BRA `(.L_x_63) ;  /* 0x00000000000c2947 */ /* 0x00cff40003800000 */
[----:B-1----:R-:W-:Y:S04]  /*3800*/  SHF.L.U32 R2, R8, 0x1f, RZ ;  /* 0x0000001f08027819 */ /* 0x002fe800000006ff */
[----:B------:R-:W1:Y:S02]  /*3810*/  SYNCS.PHASECHK.TRANS64.TRYWAIT P0, [UR7], R2 ;  /* 0x00000002ff0075a7 */ /* 0x000e640008001107 */
[----:B-1----:R-:W-:Y:S05]  /*3820*/  @!P0 BRA `(.L_x_64) ;  /* 0x0000005800588947 */ /* 0x002fea0003800000 */
.L_x_63:
[----:B------:R-:W-:Y:S01]  /*3830*/  UISETP.NE.AND UP0, UPT, UR37, 0x1, UPT ;  /* 0x000000012500788c */ /* 0x000fe2000bf05270 */
[----:B------:R-:W-:Y:S01]  /*3840*/  PLOP3.LUT P2, PT, PT, PT, PT, 0x80, 0x8 ;  /* 0x000000000008781c */ /* 0x000fe20003f4f070 */
[----:B------:R-:W-:Y:S02]  /*3850*/  UIADD3 UR4, UPT, UPT, UR5, 0x1, URZ ;  /* 0x0000000105047890 */ /* 0x000fe4000fffe0ff */
[----:B------:R-:W-:Y:S02]  /*3860*/  UIADD3 UR40, UPT, UPT, UR7, 0x20, URZ ;  /* 0x0000002007287890 */ /* 0x000fe4000fffe0ff */
[----:B------:R-:W-:Y:S01]  /*3870*/  UISETP.NE.AND UP1, UPT, UR4, 0x4, UPT ;  /* 0x000000040400788c */ /* 0x000fe2000bf25270 */
[----:B------:R-:W-:Y:S01]  /*3880*/  PLOP3.LUT P0, PT, PT, PT, UP0, 0x80, 0x8 ;  /* 0x000000000008781c */ /* 0x000fe20003f0f008 */
[----:B------:R-:W-:Y:S02]  /*3890*/  UIADD3 UR37, UPT, UPT, UR37, -0x1, URZ ;  /* 0xffffffff25257890 */ /* 0x000fe4000fffe0ff */
[----:B------:R-:W-:Y:S02]  /*38a0*/  USEL UR6, URZ, 0x1, UP1 ;  /* 0x00000001ff067887 */ /* 0x000fe40008800000 */
[----:B------:R-:W-:Y:S01]  /*38b0*/  USEL UR39, UR4, URZ, UP1 ;  /* 0x000000ff04277287 */ /* 0x000fe20008800000 */
[----:B------:R-:W-:Y:S01]  /*38c0*/  UMOV UR7, 0x40004040 ;  /* 0x4000404000077882 */ /* 0x000fe20000000000 */
[----:B------:R-:W-:Y:S02]  /*38d0*/  UMOV UR35, 0x40004040 ;  /* 0x4000404000237882 */ /* 0x000fe40000000000 */
[----:B------:R-:W-:Y:S01]  /*38e0*/  @UP0 ULEA UR4, UR39, UR41, 0x3 ;  /* 0x0000002927040291 */ /* 0x000fe2000f8e18ff */
[----:B------:R-:W-:Y:S01]  /*38f0*/  LOP3.LUT R8, R8, UR6, RZ, 0x3c, !PT ;  /* 0x0000000608087c12 */ /* 0x000fe2000f8e3cff */
[----:B------:R-:W-:Y:S01]  /*3900*/  ULEA UR6, UR5, UR44, 0xb ;  /* 0x0000002c05067291 */ /* 0x000fe2000f8e58ff */
[----:B------:R-:W-:Y:S02]  /*3910*/  UMOV UR33, 0x40004040 ;  /* 0x4000404000217882 */ /* 0x000fe40000000000 */
[----:B-1----:R-:W-:Y:S01]  /*3920*/  @P0 SHF.L.U32 R0, R8, 0x1f, RZ ;  /* 0x0000001f08000819 */ /* 0x002fe200000006ff */
[----:B------:R-:W-:Y:S02]  /*3930*/  UIADD3 UR34, UPT, UPT, UR6, 0x2, URZ ;  /* 0x0000000206227890 */ /* 0x000fe4000fffe0ff */
[----:B------:R-:W-:Y:S01]  /*3940*/  UIADD3 UR30, UPT, UPT, UR6, 0x4, URZ ;  /* 0x00000004061e7890 */ /* 0x000fe2000fffe0ff */
[----:B------:R2:W3:Y:S01]  /*3950*/  @P0 SYNCS.PHASECHK.TRANS64.TRYWAIT P2, [UR4], R0 ;  /* 0x00000000ff0005a7 */ /* 0x0004e20008041104 */
[----:B------:R-:W-:Y:S02]  /*3960*/  ULEA UR4, UR5, UR43, 0xa ;  /* 0x0000002b05047291 */ /* 0x000fe4000f8e50ff */
[----:B------:R-:W-:Y:S02]  /*3970*/  UIADD3 UR26, UPT, UPT, UR6, 0x6, URZ ;  /* 0x00000006061a7890 */ /* 0x000fe4000fffe0ff */
        /* <DEDUP_REMOVED lines=10> */
[----:B------:R-:W-:Y:S01]  /*3a20*/  UIADD3 UR8, UPT, UPT, UR4, 0x206, URZ ;  /* 0x0000020604087890 */ /* 0x000fe2000fffe0ff */
[----:B------:R-:W-:Y:S01]  /*3a30*/  UMOV UR5, 0x40004040 ;  /* 0x4000404000057882 */ /* 0x000fe20000000000 */
[----:B------:R-:W-:Y:S01]  /*3a40*/  UMOV UR31, 0x40004040 ;  /* 0x40004040001f7882 */ /* 0x000fe20000000000 */
[----:B------:R1:W-:Y:S01]  /*3a50*/  UTCHMMA gdesc[UR4], gdesc[UR6], tmem[UR36], tmem[UR62], idesc[UR63], UP2 ;  /* 0x00ff3e06040075ea */ /* 0x0003e20009000024 */
[----:B------:R-:W-:Y:S01]  /*3a60*/  UPLOP3.LUT UP2, UPT, UPT, UPT, UPT, 0x80, 0x8 ;  /* 0x000000000008789c */ /* 0x000fe20003f4f070 */
[----:B------:R2:W-:Y:S01]  /*3a70*/  UTCHMMA gdesc[UR32], gdesc[UR34], tmem[UR36], tmem[UR60], idesc[UR61], UPT ;  /* 0x00ff3c22200075ea */ /* 0x0005e2000b800024 */
[----:B------:R-:W-:Y:S01]  /*3a80*/  UMOV UR29, 0x40004040 ;  /* 0x40004040001d7882 */ /* 0x000fe20000000000 */
[----:B------:R-:W-:Y:S01]  /*3a90*/  UMOV UR27, 0x40004040 ;  /* 0x40004040001b7882 */ /* 0x000fe20000000000 */
        /* <DEDUP_REMOVED lines=12> */
[----:B------:R-:W-:Y:S01]  /*3b60*/  UMOV UR9, 0x40004040 ;  /* 0x4000404000097882 */ /* 0x000fe20000000000 */
[----:B------:R2:W-:Y:S01]  /*3b70*/  UTCHMMA gdesc[UR12], gdesc[UR14], tmem[UR36], tmem[UR50], idesc[UR51], UPT ;  /* 0x00ff320e0c0075ea */ /* 0x0005e2000b800024 */
[----:B------:R2:W-:Y:S01]  /*3b80*/  UTCHMMA gdesc[UR8], gdesc[UR10], tmem[UR36], tmem[UR48], idesc[UR49], UPT ;  /* 0x00ff300a080075ea */ /* 0x0005e2000b800024 */
[----:B------:R2:W-:Y:S01]  /*3b90*/  UTCBAR.MULTICAST [UR40], URZ, UR42 ;  /* 0x000000ff280073e9 */ /* 0x0005e2000800082a */
[----:B-1----:R-:W-:Y:S01]  /*3ba0*/  UMOV UR5, UR39 ;  /* 0x0000002700057c82 */ /* 0x002fe20008000000 */
[----:B------:R-:W-:Y:S05]  /*3bb0*/  BRA.U UP3, `(.L_x_65) ;  /* 0xfffffffd03007547 */ /* 0x000fea000b83ffff */
.L_x_62:
[----:B------:R-:W-:Y:S01]  /*3bc0*/  UIADD3 UR4, UPT, UPT, UR45, 0x1, URZ ;  /* 0x000000012d047890 */ /* 0x000fe2000fffe0ff */
[C---:B------:R-:W-:Y:S01]  /*3bd0*/  ISETP.NE.AND P0, PT, R10.reuse, 0x2, PT ;  /* 0x000000020a00780c */ /* 0x040fe20003f05270 */
[----:B------:R-:W-:Y:S02]  /*3be0*/  UIADD3 UR5, UPT, UPT, UR46, 0xb0, URZ ;  /* 0x000000b02e057890 */ /* 0x000fe4000fffe0ff */
[----:B------:R-:W-:Y:S01]  /*3bf0*/  UISETP.NE.AND UP0, UPT, UR4, 0x4, UPT ;  /* 0x000000040400788c */ /* 0x000fe2000bf05270 */
[----:B-12---:R-:W-:Y:S02]  /*3c00*/  SEL R0, RZ, 0x1, P0 ;  /* 0x00000001ff007807 */ /* 0x006fe40000000000 */
[----:B------:R-:W-:Y:S01]  /*3c10*/  SEL R10, R10, RZ, P0 ;  /* 0x000000ff0a0a7207 */ /* 0x000fe20000000000 */
[----:B------:R-:W-:Y:S01]  /*3c20*/  USEL UR6, URZ, 0x1, UP0 ;  /* 0x00000001ff067887 */ /* 0x000fe20008000000 */
[----:B------:R-:W-:Y:S01]  /*3c30*/  LOP3.LUT R9, R9, R0, RZ, 0x3c, !PT ;  /* 0x0000000009097212 */ /* 0x000fe200078e3cff */
[----:B------:R-:W-:Y:S01]  /*3c40*/  USEL UR45, UR4, URZ, UP0 ;  /* 0x000000ff042d7287 */ /* 0x000fe20008000000 */
[----:B------:R1:W-:Y:S03]  /*3c50*/  UTCBAR [UR5], URZ ;  /* 0x000000ff050073e9 */ /* 0x0003e600080000ff */
[----:B------:R-:W-:Y:S01]  /*3c60*/  LOP3.LUT R11, R11, UR6, RZ, 0x3c, !PT ;  /* 0x000000060b0b7c12 */ /* 0x000fe2000f8e3cff */
[----:B------:R-:W-:Y:S07]  /*3c70*/  @P1 BRA `(.L_x_66) ;  /* 0xfffffff800381947 */ /* 0x000fee000383ffff */
[----:B------:R-:W2:Y:S01]  /*3c80*/  S2UR UR8, SR_CgaCtaId ;  /* 0x00000000000879c3 */ /* 0x000ea20000008800 */
[----:B------:R-:W-:Y:S01]  /*3c90*/  ELECT P0, URZ, PT ;  /* 0x0000000000ff782f */ /* 0x000fe20003800000 */
[----:B------:R-:W-:Y:S01]  /*3ca0*/  IMAD.MOV.U32 R0, RZ, RZ, 0x1 ;  /* 0x00000001ff007424 */ /* 0x000fe200078e00ff */
[----:B------:R-:W-:Y:S01]  /*3cb0*/  UIADD3 UR41, UPT, UPT, UR41, 0xd0, URZ ;  /* 0x000000d029297890 */ /* 0x000fe2000fffe0ff */
[----:B------:R-:W-:Y:S01]  /*3cc0*/  SHF.L.U32 R2, R11, 0x1f, RZ ;  /* 0x0000001f0b027819 */ /* 0x000fe200000006ff */
[----:B------:R-:W-:-:S03]  /*3cd0*/  UMOV UR4, 0x40 ;  /* 0x0000004000047882 */ /* 0x000fc60000000000 */
[----:B------:R-:W-:Y:S01]  /*3ce0*/  UVIRTCOUNT.DEALLOC.SMPOOL 0x80 ;  /* 0x000000800000784c */ /* 0x000fe20000000000 */
[----:B--2---:R-:W-:Y:S02]  /*3cf0*/  ULEA UR8, UR8, UR4, 0x18 ;  /* 0x0000000408087291 */ /* 0x004fe4000f8ec0ff */
[----:B------:R-:W-:-:S07]  /*3d00*/  ULEA UR4, UR45, UR41, 0x3 ;  /* 0x000000292d047291 */ /* 0x000fce000f8e18ff */
[----:B------:R2:W-:Y:S02]  /*3d10*/  @P0 STS.U8 [UR8+0x1c], R0 ;  /* 0x00001c00ff000988 */ /* 0x0005e40008000008 */
[----:B------:R-:W4:Y:S02]  /*3d20*/  SYNCS.PHASECHK.TRANS64.TRYWAIT P0, [UR4], R2 ;  /* 0x00000002ff0075a7 */ /* 0x000f240008001104 */
[----:B--2-4-:R-:W-:Y:S05]  /*3d30*/  @!P0 BRA `(.L_x_67) ;  /* 0x00000054002c8947 */ /* 0x014fea0003800000 */
.L_x_158:
[----:B------:R-:W-:-:S04]  /*3d40*/  UIADD3 UR4, UPT, UPT, UR45, 0x1, URZ ;  /* 0x000000012d047890 */ /* 0x000fc8000fffe0ff */
[----:B------:R-:W-:-:S04]  /*3d50*/  UISETP.NE.AND UP0, UPT, UR4, 0x4, UPT ;  /* 0x000000040400788c */ /* 0x000fc8000bf05270 */
[----:B------:R-:W-:Y:S02]  /*3d60*/  USEL UR6, URZ, 0x1, UP0 ;  /* 0x00000001ff067887 */ /* 0x000fe40008000000 */
[----:B------:R-:W-:-:S04]  /*3d70*/  USEL UR4, UR4, URZ, UP0 ;  /* 0x000000ff04047287 */ /* 0x000fc80008000000 */
[----:B-1----:R-:W-:Y:S01]  /*3d80*/  ULEA UR5, UR4, UR41, 0x3 ;  /* 0x0000002904057291 */ /* 0x002fe2000f8e18ff */
[----:B--2---:R-:W-:-:S04]  /*3d90*/  LOP3.LUT R2, R11, UR6, RZ, 0x3c, !PT ;  /* 0x000000060b027c12 */ /* 0x004fc8000f8e3cff */
[----:B------:R-:W-:-:S04]  /*3da0*/  SHF.L.U32 R3, R2, 0x1f, RZ ;  /* 0x0000001f02037819 */ /* 0x000fc800000006ff */
[----:B------:R-:W1:Y:S02]  /*3db0*/  SYNCS.PHASECHK.TRANS64.TRYWAIT P0, [UR5], R3 ;  /* 0x00000003ff0075a7 */ /* 0x000e640008001105 */
[----:B-1----:R-:W-:Y:S05]  /*3dc0*/  @!P0 BRA `(.L_x_68) ;  /* 0x0000005400208947 */ /* 0x002fea0003800000 */
.L_x_160:
        /* <DEDUP_REMOVED lines=9> */
.L_x_162:
[----:B------:R-:W-:-:S04]  /*3e60*/  UIADD3 UR4, UPT, UPT, UR4, 0x1, URZ ;  /* 0x0000000104047890 */ /* 0x000fc8000fffe0ff */
[----:B------:R-:W-:-:S04]  /*3e70*/  UISETP.NE.AND UP0, UPT, UR4, 0x4, UPT ;  /* 0x000000040400788c */ /* 0x000fc8000bf05270 */
[----:B------:R-:W-:Y:S02]  /*3e80*/  USEL UR5, URZ, 0x1, UP0 ;  /* 0x00000001ff057887 */ /* 0x000fe40008000000 */
[----:B------:R-:W-:-:S04]  /*3e90*/  USEL UR4, UR4, URZ, UP0 ;  /* 0x000000ff04047287 */ /* 0x000fc80008000000 */
[----:B------:R-:W-:Y:S01]  /*3ea0*/  ULEA UR4, UR4, UR41, 0x3 ;  /* 0x0000002904047291 */ /* 0x000fe2000f8e18ff */
[----:B------:R-:W-:-:S04]  /*3eb0*/  LOP3.LUT R2, R2, UR5, RZ, 0x3c, !PT ;  /* 0x0000000502027c12 */ /* 0x000fc8000f8e3cff */
[----:B------:R-:W-:-:S04]  /*3ec0*/  SHF.L.U32 R2, R2, 0x1f, RZ ;  /* 0x0000001f02027819 */ /* 0x000fc800000006ff */
[----:B------:R-:W2:Y:S02]  /*3ed0*/  SYNCS.PHASECHK.TRANS64.TRYWAIT P0, [UR4], R2 ;  /* 0x00000002ff0075a7 */ /* 0x000ea40008001104 */
[----:B--2---:R-:W-:Y:S05]  /*3ee0*/  @!P0 BRA `(.L_x_70) ;  /* 0x0000005400088947 */ /* 0x004fea0003800000 */
.L_x_164:
[----:B------:R-:W-:Y:S01]  /*3ef0*/  NOP ;  /* 0x0000000000007918 */ /* 0x000fe20000000000 */
[----:B-1----:R-:W1:Y:S01]  /*3f00*/  LDS R0, [UR8+0x14] ;  /* 0x00001408ff007984 */ /* 0x002e620008000800 */
[----:B------:R-:W-:Y:S01]  /*3f10*/  ULOP3.LUT UR4, UR65, 0xffff, URZ, 0xc0, !UPT ;  /* 0x0000ffff41047892 */ /* 0x000fe2000f8ec0ff */
[----:B------:R-:W-:Y:S01]  /*3f20*/  UMOV UR5, 0xffff ;  /* 0x0000ffff00057882 */ /* 0x000fe20000000000 */
[----:B------:R-:W-:Y:S02]  /*3f30*/  UMOV UR6, 0x1 ;  /* 0x0000000100067882 */ /* 0x000fe40000000000 */
[----:B------:R-:W-:-:S04]  /*3f40*/  USHF.R.U32.HI UR4, URZ, 0x5, UR4 ;  /* 0x00000005ff047899 */ /* 0x000fc80008011604 */
[----:B------:R-:W-:Y:S02]  /*3f50*/  USHF.L.U32 UR5, UR5, UR4, URZ ;  /* 0x0000000405057299 */ /* 0x000fe400080006ff */
[----:B------:R-:W-:-:S04]  /*3f60*/  USHF.L.U32 UR4, UR6, UR4, URZ ;  /* 0x0000000406047299 */ /* 0x000fc800080006ff */
[----:B-1----:R-:W-:-:S04]  /*3f70*/  LOP3.LUT R0, R0, UR5, RZ, 0xc0, !PT ;  /* 0x0000000500007c12 */ /* 0x002fc8000f8ec0ff */
[----:B------:R-:W-:-:S13]  /*3f80*/  ISETP.NE.AND P0, PT, R0, UR5, PT ;  /* 0x0000000500007c0c */ /* 0x000fda000bf05270 */
[----:B------:R-:W-:Y:S05]  /*3f90*/  @P0 BRA `(.L_x_71) ;  /* 0x0000000000580947 */ /* 0x000fea0003800000 */
[----:B------:R-:W1:Y:S02]  /*3fa0*/  LDS R0, [UR8+0x18] ;  /* 0x00001808ff007984 */ /* 0x000e640008000800 */
[----:B-1----:R-:W-:-:S04]  /*3fb0*/  LOP3.LUT R0, R0, UR4, RZ, 0xc0, !PT ;  /* 0x0000000400007c12 */ /* 0x002fc8000f8ec0ff */
[----:B------:R-:W-:-:S13]  /*3fc0*/  ISETP.NE.AND P0, PT, R0, UR4, PT ;  /* 0x0000000400007c0c */ /* 0x000fda000bf05270 */
[----:B------:R-:W-:Y:S05]  /*3fd0*/  @P0 BRA `(.L_x_72) ;  /* 0x00000000003c0947 */ /* 0x000fea0003800000 */
[----:B------:R-:W1:Y:S01]  /*3fe0*/  S2R R2, SR_LANEID ;  /* 0x0000000000027919 */ /* 0x000e620000000000 */
[----:B------:R-:W-:-:S06]  /*3ff0*/  ULOP3.LUT UR5, URZ, UR5, URZ, 0x33, !UPT ;  /* 0x00000005ff057292 */ /* 0x000fcc000f8e33ff */
[----:B------:R-:W-:-:S04]  /*4000*/  IMAD.U32 R0, RZ, RZ, UR5 ;  /* 0x00000005ff007e24 */ /* 0x000fc8000f8e00ff */
[----:B------:R2:W4:Y:S02]  /*4010*/  REDUX UR7, R0 ;  /* 0x00000000000773c4 */ /* 0x0005240000000000 */
[----:B------:R1:W-:Y:S01]  /*4020*/  UTCATOMSWS.AND URZ, UR5 ;  /* 0x0000000500ff79e3 */ /* 0x0003e20008000000 */
[----:B--2---:R-:W-:Y:S01]  /*4030*/  LOP3.LUT R0, RZ, UR4, RZ, 0x33, !PT ;  /* 0x00000004ff007c12 */ /* 0x004fe2000f8e33ff */
[----:B------:R-:W-:Y:S02]  /*4040*/  VOTEU.ANY UR4, UPT, PT ;  /* 0x0000000000047886 */ /* 0x000fe400038e0100 */
[----:B------:R-:W-:Y:S02]  /*4050*/  UFLO.U32 UR4, UR4 ;  /* 0x00000004000472bd */ /* 0x000fe400080e0000 */
[----:B------:R-:W2:Y:S04]  /*4060*/  REDUX UR6, R0 ;  /* 0x00000000000673c4 */ /* 0x000ea80000000000 */
[----:B-1----:R-:W-:-:S02]  /*4070*/  ISETP.EQ.U32.AND P0, PT, R2, UR4, PT ;  /* 0x0000000402007c0c */ /* 0x002fc4000bf02070 */
[----:B----4-:R-:W-:-:S11]  /*4080*/  MOV R2, UR7 ;  /* 0x0000000700027c02 */ /* 0x010fd60008000f00 */
[----:B------:R1:W-:Y:S01]  /*4090*/  @P0 ATOMS.AND RZ, [UR8+0x14], R2 ;  /* 0x00001402ffff098c */ /* 0x0003e2000a800008 */
[----:B--2---:R-:W-:-:S05]  /*40a0*/  IMAD.U32 R0, RZ, RZ, UR6 ;  /* 0x00000006ff007e24 */ /* 0x004fca000f8e00ff */
[----:B------:R1:W-:Y:S01]  /*40b0*/  @P0 ATOMS.AND RZ, [UR8+0x18], R0 ;  /* 0x00001800ffff098c */ /* 0x0003e2000a800008 */
[----:B------:R-:W-:Y:S05]  /*40c0*/  BRA `(.L_x_73) ;  /* 0x0000000000147947 */ /* 0x000fea0003800000 */
.L_x_72:
[----:B------:R-:W-:Y:S02]  /*40d0*/  MOV R2, 0x40f0 ;  /* 0x000040f000027802 */ /* 0x000fe40000000f00 */
[----:B---3-5:R-:W-:Y:S05]  /*40e0*/  CALL.REL.NOINC `($__internal_0_$__cuda_sm10x_tcgen05_guardrail_trap_col_being_dealloced_not_returned_by_alloc) ;  /* 0x0000005400f07944 */ /* 0x028fea0003c00000 */
[----:B------:R-:W-:Y:S05]  /*40f0*/  BRA `(.L_x_73) ;  /* 0x0000000000087947 */ /* 0x000fea0003800000 */
.L_x_71:
[----:B------:R-:W-:Y:S02]  /*4100*/  MOV R2, 0x4120 ;  /* 0x0000412000027802 */ /* 0x000fe40000000f00 */
[----:B---3-5:R-:W-:Y:S05]  /*4110*/  CALL.REL.NOINC `($__internal_2_$__cuda_sm10x_tcgen05_guardrail_trap_unallocated_columns_being_dealloced) ;  /* 0x0000005400fc7944 */ /* 0x028fea0003c00000 */
.L_x_73:
[----:B------:R-:W-:Y:S01]  /*4120*/  NOP ;  /* 0x0000000000007918 */ /* 0x000fe20000000000 */
[----:B------:R-:W-:Y:S05]  /*4130*/  EXIT ;  /* 0x000000000000794d */ /* 0x000fea0003800000 */
.L_x_55:
[----:B------:R-:W-:-:S09]  /*4140*/  UISETP.NE.OR UP0, UPT, UR17, 0x3, !UP3 ;  /* 0x000000031100788c */ /* 0x000fd2000df05670 */
[----:B------:R-:W-:Y:S05]  /*4150*/  BRA.U UP0, `(.L_x_74) ;  /* 0x0000001100547547 */ /* 0x000fea000b800000 */
[----:B------:R-:W1:Y:S01]  /*4160*/  LDCU UR31, c[0x0][0x370] ;  /* 0x00006e00ff1f77ac */ /* 0x000e620008000800 */
[----:B------:R-:W2:Y:S01]  /*4170*/  LDC.64 R16, c[0x0][0x348] ;  /* 0x0000d200ff107b82 */ /* 0x000ea20000000a00 */
[----:B------:R-:W-:Y:S02]  /*4180*/  HFMA2 R13, -RZ, RZ, 0, 0 ;  /* 0x00000000ff0d7431 */ /* 0x000fe400000001ff */
[----:B------:R-:W-:Y:S01]  /*4190*/  IMAD.MOV.U32 R15, RZ, RZ, 0x1 ;  /* 0x00000001ff0f7424 */ /* 0x000fe200078e00ff */
[----:B------:R-:W1:Y:S01]  /*41a0*/  LDCU.128 UR48, c[0x0][0xb10] ;  /* 0x00016200ff3077ac */ /* 0x000e620008000c00 */
[----:B------:R-:W-:Y:S01]  /*41b0*/  IMAD.MOV.U32 R14, RZ, RZ, RZ ;  /* 0x000000ffff0e7224 */ /* 0x000fe200078e00ff */
[----:B------:R-:W-:Y:S01]  /*41c0*/  MOV R7, 0x2000 ;  /* 0x0000200000077802 */ /* 0x000fe20000000f00 */
[----:B------:R-:W3:Y:S01]  /*41d0*/  LDCU UR30, c[0x0][0x374] ;  /* 0x00006e80ff1e77ac */ /* 0x000ee20008000800 */
[----:B------:R-:W4:Y:S01]  /*41e0*/  LDC.64 R2, c[0x0][0x888] ;  /* 0x00022200ff027b82 */ /* 0x000f220000000a00 */
[----:B------:R-:W3:Y:S01]  /*41f0*/  LDCU UR15, c[0x0][0xb0c] ;  /* 0x00016180ff0f77ac */ /* 0x000ee20008000800 */
[----:B------:R-:W2:Y:S06]  /*4200*/  LDCU UR41, c[0x0][0xb20] ;  /* 0x00016400ff2977ac */ /* 0x000eac0008000800 */
[----:B------:R-:W4:Y:S01]  /*4210*/  LDC.64 R4, c[0x0][0x890] ;  /* 0x00022400ff047b82 */ /* 0x000f220000000a00 */
[----:B------:R-:W2:Y:S01]  /*4220*/  LDCU UR4, c[0x0][0xb30] ;  /* 0x00016600ff0477ac */ /* 0x000ea20008000800 */
[----:B------:R-:W-:Y:S01]  /*4230*/  UMOV UR21, 0x400 ;  /* 0x0000040000157882 */ /* 0x000fe20000000000 */
[----:B-1----:R-:W-:-:S02]  /*4240*/  UIMAD.WIDE.U32 UR6, UR31, UR48, URZ ;  /* 0x000000301f0672a5 */ /* 0x002fc4000f8e00ff */
[----:B---3--:R-:W-:Y:S02]  /*4250*/  UIMAD.WIDE.U32 UR8, UR30, UR51, URZ ;  /* 0x000000331e0872a5 */ /* 0x008fe4000f8e00ff */
[----:B------:R-:W-:Y:S02]  /*4260*/  ULEA UR21, UR47, UR21, 0x18 ;  /* 0x000000152f157291 */ /* 0x000fe4000f8ec0ff */
[----:B------:R-:W-:Y:S02]  /*4270*/  UPLOP3.LUT UP3, UPT, UPT, UPT, UPT, 0x40, 0x4 ;  /* 0x000000000004789c */ /* 0x000fe40003f6e870 */
[----:B------:R-:W-:Y:S01]  /*4280*/  UIADD3 UR37, UPT, UPT, UR21, 0x58, URZ ;  /* 0x0000005815257890 */ /* 0x000fe2000fffe0ff */
[----:B------:R-:W-:Y:S01]  /*4290*/  UMOV UR6, UR7 ;  /* 0x0000000700067c82 */ /* 0x000fe20008000000 */
[----:B------:R-:W-:Y:S01]  /*42a0*/  UMOV UR38, UR9 ;  /* 0x0000000900267c82 */ /* 0x000fe20008000000 */
[----:B------:R-:W-:Y:S02]  /*42b0*/  UISETP.GE.AND UP0, UPT, UR42, 0x1, UPT ;  /* 0x000000012a00788c */ /* 0x000fe4000bf06270 */
[----:B------:R-:W-:Y:S01]  /*42c0*/  UISETP.NE.AND UP4, UPT, UR42, 0x1, UPT ;  /* 0x000000012a00788c */ /* 0x000fe2000bf85270 */
[----:B------:R-:W1:Y:S01]  /*42d0*/  LDCU.64 UR22, c[0x0][0xb28] ;  /* 0x00016500ff1677ac */ /* 0x000e620008000a00 */
[----:B------:R-:W-:-:S02]  /*42e0*/  UISETP.NE.AND UP6, UPT, UR15, 0x1, UPT ;  /* 0x000000010f00788c */ /* 0x000fc4000bfc5270 */
[----:B------:R-:W-:Y:S02]  /*42f0*/  UISETP.NE.AND UP5, UPT, UR50, 0x1, UPT ;  /* 0x000000013200788c */ /* 0x000fe4000bfa5270 */
[----:B------:R-:W-:Y:S02]  /*4300*/  UIADD3 UR33, UPT, UPT, UR21, 0x40, URZ ;  /* 0x0000004015217890 */ /* 0x000fe4000fffe0ff */
[----:B------:R-:W-:Y:S02]  /*4310*/  UIADD3 UR25, UPT, UPT, UR21, 0x48, URZ ;  /* 0x0000004815197890 */ /* 0x000fe4000fffe0ff */
[----:B------:R-:W-:Y:S02]  /*4320*/  UIADD3 UR17, UPT, UPT, UR21, 0x50, URZ ;  /* 0x0000005015117890 */ /* 0x000fe4000fffe0ff */
[----:B------:R-:W-:Y:S02]  /*4330*/  UPRMT UR37, UR47, 0x654, UR37 ;  /* 0x000006542f257896 */ /* 0x000fe40008000025 */
[----:B------:R-:W-:-:S02]  /*4340*/  USHF.R.U32.HI UR39, URZ, UR49, UR6 ;  /* 0x00000031ff277299 */ /* 0x000fc40008011606 */
[----:B--2---:R-:W-:Y:S02]  /*4350*/  USHF.R.U32.HI UR38, URZ, UR41, UR38 ;  /* 0x00000029ff267299 */ /* 0x004fe40008011626 */
[----:B------:R-:W-:-:S11]  /*4360*/  UISETP.NE.AND UP2, UPT, UR4, 0x1, UPT ;  /* 0x000000010400788c */ /* 0x000fd6000bf45270 */
.L_x_85:
[C---:B------:R-:W-:Y:S02]  /*4370*/  LEA R12, R14.reuse, UR21, 0x3 ;  /* 0x000000150e0c7c11 */ /* 0x040fe4000f8e18ff */
[----:B------:R-:W-:Y:S02]  /*4380*/  SHF.L.U32 R0, R13, 0x1f, RZ ;  /* 0x0000001f0d007819 */ /* 0x000fe400000006ff */
[----:B------:R-:W-:Y:S02]  /*4390*/  LEA R8, R14, UR21, 0x4 ;  /* 0x000000150e087c11 */ /* 0x000fe4000f8e20ff */
[----:B--2---:R-:W2:Y:S02]  /*43a0*/  SYNCS.PHASECHK.TRANS64.TRYWAIT P0, [R12+URZ+0x90], R0 ;  /* 0x000090000c0075a7 */ /* 0x004ea400080011ff */
[----:B--2---:R-:W-:Y:S05]  /*43b0*/  @!P0 BRA `(.L_x_75) ;  /* 0x0000004c00ec8947 */ /* 0x004fea0003800000 */
.L_x_165:
[----:B------:R-:W3:Y:S01]  /*43c0*/  LDS.128 R8, [R8+0x120] ;  /* 0x0001200008087984 */ /* 0x000ee20000000c00 */
[----:B------:R-:W-:Y:S01]  /*43d0*/  UISETP.GE.AND UP0, UPT, UR42, 0x1, UPT ;  /* 0x000000012a00788c */ /* 0x000fe2000bf06270 */
[----:B------:R-:W-:Y:S01]  /*43e0*/  @!PT LDS RZ, [RZ] ;  /* 0x00000000fffff984 */ /* 0x000fe20000000800 */
[----:B------:R-:W-:Y:S01]  /*43f0*/  @!PT LDS RZ, [RZ] ;  /* 0x00000000fffff984 */ /* 0x000fe20000000800 */
[----:B------:R-:W-:Y:S01]  /*4400*/  @!PT LDS RZ, [RZ] ;  /* 0x00000000fffff984 */ /* 0x000fe20000000800 */
[----:B------:R-:W-:Y:S01]  /*4410*/  @!PT LDS RZ, [RZ] ;  /* 0x00000000fffff984 */ /* 0x000fe20000000800 */
[----:B------:R1:W-:Y:S06]  /*4420*/  MEMBAR.ALL.CTA ;  /* 0x0000000000007992 */ /* 0x0003ec0000008000 */
[----:B-1----:R-:W1:Y:S01]  /*4430*/  FENCE.VIEW.ASYNC.S ;  /* 0x00000000000073c6 */ /* 0x002e620000000000 */
[----:B---3--:R-:W-:Y:S11]  /*4440*/  LOP3.LUT P0, RZ, R10, 0x1, RZ, 0xc0, !PT ;  /* 0x000000010aff7812 */ /* 0x008ff6000780c0ff */
[----:B------:R-:W-:Y:S02]  /*4450*/  @!UPT UIADD3 URZ, UPT, UPT, URZ, URZ, URZ ;  /* 0x000000fffffff290 */ /* 0x000fe4000fffe0ff */
[----:B-1----:R-:W-:Y:S01]  /*4460*/  VOTEU.ANY UP1, P0 ;  /* 0x0000000000ff7886 */ /* 0x002fe20000020100 */
[----:B------:R-:W-:Y:S11]  /*4470*/  PLOP3.LUT P0, PT, PT, PT, UP1, 0x80, 0x8 ;  /* 0x000000000008781c */ /* 0x000ff60003f0f018 */
[----:B------:R-:W-:Y:S02]  /*4480*/  @!UPT UIADD3 URZ, UPT, UPT, URZ, URZ, URZ ;  /* 0x000000fffffff290 */ /* 0x000fe4000fffe0ff */
[----:B--2---:R-:W-:Y:S02]  /*4490*/  @P0 SHF.R.U32.HI R0, RZ, 0x10, R9 ;  /* 0x00000010ff000819 */ /* 0x004fe40000011609 */
[----:B------:R-:W-:Y:S02]  /*44a0*/  @P0 MOV R6, R8 ;  /* 0x0000000800060202 */ /* 0x000fe40000000f00 */
[----:B------:R-:W-:Y:S01]  /*44b0*/  @P0 R2UR UR4, R0 ;  /* 0x00000000000402ca */ /* 0x000fe200000e0000 */
[----:B------:R-:W-:Y:S01]  /*44c0*/  VIADD R0, R12, 0xa0 ;  /* 0x000000a00c007836 */ /* 0x000fe20000000000 */
[----:B------:R-:W-:Y:S02]  /*44d0*/  @P0 LOP3.LUT R8, R9, 0xffff, RZ, 0xc0, !PT ;  /* 0x0000ffff09080812 */ /* 0x000fe400078ec0ff */
[----:B------:R-:W-:Y:S02]  /*44e0*/  @P0 R2UR UR6, R6 ;  /* 0x00000000060602ca */ /* 0x000fe400000e0000 */
[----:B------:R-:W-:Y:S02]  /*44f0*/  PRMT R0, RZ, 0x654, R0 ;  /* 0x00000654ff007816 */ /* 0x000fe40000000000 */
[----:B------:R-:W-:Y:S02]  /*4500*/  @P0 R2UR UR5, R8 ;  /* 0x00000000080502ca */ /* 0x000fe400000e0000 */
[----:B------:R1:W-:Y:S03]  /*4510*/  SYNCS.ARRIVE.TRANS64.RED.A1T0 RZ, [R0+URZ], RZ ;  /* 0x000000ff00ff79a7 */ /* 0x0003e600081004ff */
[----:B------:R-:W-:Y:S04]  /*4520*/  @UP1 UMOV UR29, UR4 ;  /* 0x00000004001d1c82 */ /* 0x000fe80008000000 */
[----:B------:R-:W-:Y:S04]  /*4530*/  @UP1 UMOV UR14, UR6 ;  /* 0x00000006000e1c82 */ /* 0x000fe80008000000 */
[----:B------:R-:W-:Y:S01]  /*4540*/  @UP1 UMOV UR13, UR5 ;  /* 0x00000005000d1c82 */ /* 0x000fe20008000000 */
[----:B------:R-:W-:Y:S05]  /*4550*/  BRA.U !UP0, `(.L_x_76) ;  /* 0x0000000108a47547 */ /* 0x000fea000b800000 */
[----:B------:R-:W-:Y:S02]  /*4560*/  UIMAD.WIDE.U32 UR18, UR13, UR51, URZ ;  /* 0x000000330d1272a5 */ /* 0x000fe4000f8e00ff */
[----:B------:R-:W-:Y:S02]  /*4570*/  UIMAD.WIDE.U32 UR26, UR14, UR48, URZ ;  /* 0x000000300e1a72a5 */ /* 0x000fe4000f8e00ff */
[----:B------:R-:W-:Y:S02]  /*4580*/  USEL UR4, UR30, UR38, !UP5 ;  /* 0x000000261e047287 */ /* 0x000fe4000e800000 */
[----:B------:R-:W-:Y:S02]  /*4590*/  USEL UR7, UR31, UR39, !UP6 ;  /* 0x000000271f077287 */ /* 0x000fe4000f000000 */
[----:B------:R-:W-:Y:S02]  /*45a0*/  UIMAD.WIDE.U32 UR8, UR4, UR22, URZ ;  /* 0x00000016040872a5 */ /* 0x000fe4000f8e00ff */
[----:B------:R-:W-:Y:S01]  /*45b0*/  UIMAD.WIDE.U32 UR10, UR7, UR22, URZ ;  /* 0x00000016070a72a5 */ /* 0x000fe2000f8e00ff */
[----:B------:R-:W-:Y:S02]  /*45c0*/  UMOV UR5, UR19 ;  /* 0x0000001300057c82 */ /* 0x000fe40008000000 */
[----:B------:R-:W-:Y:S03]  /*45d0*/  USHF.R.U32.HI UR6, URZ, UR41, UR5 ;  /* 0x00000029ff067299 */ /* 0x000fe60008011605 */
[----:B------:R-:W-:Y:S01]  /*45e0*/  UMOV UR5, UR27 ;  /* 0x0000001b00057c82 */ /* 0x000fe20008000000 */
[----:B------:R-:W-:Y:S02]  /*45f0*/  USEL UR6, UR13, UR6, !UP5 ;  /* 0x000000060d067287 */ /* 0x000fe4000e800000 */
[----:B------:R-:W-:Y:S03]  /*4600*/  USHF.R.U32.HI UR12, URZ, UR49, UR5 ;  /* 0x00000031ff0c7299 */ /* 0x000fe60008011605 */
[----:B------:R-:W-:Y:S02]  /*4610*/  UMOV UR5, UR9 ;  /* 0x0000000900057c82 */ /* 0x000fe40008000000 */
[----:B------:R-:W-:Y:S03]  /*4620*/  @UP4 USHF.R.U32.HI UR4, URZ, UR23, UR5 ;  /* 0x00000017ff044299 */ /* 0x000fe60008011605 */
[----:B------:R-:W-:Y:S01]  /*4630*/  UMOV UR5, UR11 ;  /* 0x0000000b00057c82 */ /* 0x000fe20008000000 */
[----:B------:R-:W-:Y:S02]  /*4640*/  UIMAD UR4, UR42, UR4, URZ ;  /* 0x000000042a0472a4 */ /* 0x000fe4000f8e02ff */
[----:B------:R-:W-:Y:S02]  /*4650*/  @UP4 USHF.R.U32.HI UR7, URZ, UR23, UR5 ;  /* 0x00000017ff074299 */ /* 0x000fe40008011605 */
[----:B------:R-:W-:Y:S02]  /*4660*/  UIMAD.WIDE.U32 UR10, UR6, UR22, URZ ;  /* 0x00000016060a72a5 */ /* 0x000fe4000f8e00ff */
[----:B------:R-:W-:Y:S02]  /*4670*/  USEL UR5, UR14, UR12, !UP6 ;  /* 0x0000000c0e057287 */ /* 0x000fe4000f000000 */
[----:B------:R-:W-:Y:S02]  /*4680*/  UIMAD UR8, UR42, UR7, URZ ;  /* 0x000000072a0872a4 */ /* 0x000fe4000f8e02ff */
[----:B------:R-:W-:Y:S03]  /*4690*/  UISETP.GE.AND UP0, UPT, UR6, UR4, UPT ;  /* 0x000000040600728c */ /* 0x000fe6000bf06270 */
[----:B------:R-:W-:Y:S01]  /*46a0*/  UMOV UR4, UR11 ;  /* 0x0000000b00047c82 */ /* 0x000fe20008000000 */
[----:B------:R-:W-:Y:S02]  /*46b0*/  UISETP.GE.OR UP0, UPT, UR5, UR8, UP0 ;  /* 0x000000080500728c */ /* 0x000fe40008706670 */
[----:B------:R-:W-:Y:S02]  /*46c0*/  USHF.R.U32.HI UR4, URZ, UR23, UR4 ;  /* 0x00000017ff047299 */ /* 0x000fe40008011604 */
[----:B------:R-:W-:Y:S02]  /*46d0*/  UIMAD.WIDE.U32 UR8, UR5, UR22, URZ ;  /* 0x00000016050872a5 */ /* 0x000fe4000f8e00ff */
[----:B------:R-:W-:Y:S04]  /*46e0*/  USEL UR10, UR6, UR4, !UP4 ;  /* 0x00000004060a7287 */ /* 0x000fe8000e000000 */
[----:B------:R-:W-:Y:S01]  /*46f0*/  UIADD3 UR11, UPT, UPT, -UR10, URZ, URZ ;  /* 0x000000ff0a0b7290 */ /* 0x000fe2000fffe1ff */
[----:B------:R-:W-:Y:S02]  /*4700*/  @!UP0 UMOV UR4, UR9 ;  /* 0x0000000900048c82 */ /* 0x000fe40008000000 */
[----:B------:R-:W-:Y:S02]  /*4710*/  @!UP0 USHF.R.U32.HI UR4, URZ, UR23, UR4 ;  /* 0x00000017ff048299 */ /* 0x000fe40008011604 */
[----:B------:R-:W-:Y:S02]  /*4720*/  UIMAD UR8, UR42, UR11, UR6 ;  /* 0x0000000b2a0872a4 */ /* 0x000fe4000f8e0206 */
[----:B------:R-:W-:Y:S04]  /*4730*/  @!UP0 USEL UR4, UR5, UR4, !UP4 ;  /* 0x0000000405048287 */ /* 0x000fe8000e000000 */
[----:B------:R-:W-:Y:S02]  /*4740*/  @!UP0 UIMAD UR8, UR7, UR8, UR4 ;  /* 0x00000008070882a4 */ /* 0x000fe4000f8e0204 */
[----:B------:R-:W-:Y:S02]  /*4750*/  @!UP0 UIADD3 UR9, UPT, UPT, UR10, -UR4, URZ ;  /* 0x800000040a098290 */ /* 0x000fe4000fffe0ff */
[----:B------:R-:W-:Y:S02]  /*4760*/  UIADD3 UR4, UPT, UPT, -UR5, URZ, URZ ;  /* 0x000000ff05047290 */ /* 0x000fe4000fffe1ff */
[----:B------:R-:W-:Y:S02]  /*4770*/  UIADD3 UR7, UPT, UPT, -UR6, URZ, URZ ;  /* 0x000000ff06077290 */ /* 0x000fe4000fffe1ff */
[----:B------:R-:W-:Y:S02]  /*4780*/  @!UP0 UIMAD UR6, UR9, UR42, UR5 ;  /* 0x0000002a090682a4 */ /* 0x000fe4000f8e0205 */
[----:B------:R-:W-:Y:S02]  /*4790*/  UIMAD UR14, UR15, UR4, UR14 ;  /* 0x000000040f0e72a4 */ /* 0x000fe4000f8e020e */
[----:B------:R-:W-:Y:S01]  /*47a0*/  UIMAD UR13, UR50, UR7, UR13 ;  /* 0x00000007320d72a4 */ /* 0x000fe2000f8e020d */
[----:B------:R-:W-:Y:S02]  /*47b0*/  @!UP0 UMOV UR5, UR8 ;  /* 0x0000000800058c82 */ /* 0x000fe40008000000 */
[----:B------:R-:W-:Y:S02]  /*47c0*/  UIMAD UR14, UR5, UR15, UR14 ;  /* 0x0000000f050e72a4 */ /* 0x000fe4000f8e020e */
[----:B------:R-:W-:Y:S11]  /*47d0*/  UIMAD UR13, UR6, UR50, UR13 ;  /* 0x00000032060d72a4 */ /* 0x000ff6000f8e020d */
[----:B------:R-:W-:Y:S01]  /*47e0*/  @!UPT UIADD3 URZ, UPT, UPT, URZ, URZ, URZ ;  /* 0x000000fffffff290 */ /* 0x000fe2000fffe0ff */
.L_x_76:
[----:B------:R-:W2:Y:S01]  /*47f0*/  @!UP2 LDCU.128 UR8, c[0x0][0xb10] ;  /* 0x00016200ff08a7ac */ /* 0x000ea20008000c00 */
[C---:B----4-:R-:W-:Y:S02]  /*4800*/  ISETP.NE.U32.AND P1, PT, R4.reuse, RZ, PT ;  /* 0x000000ff0400720c */ /* 0x050fe40003f25070 */
[----:B------:R-:W-:Y:S02]  /*4810*/  ISETP.NE.U32.AND P0, PT, R4, RZ, PT ;  /* 0x000000ff0400720c */ /* 0x000fe40003f05070 */
[C---:B------:R-:W-:Y:S02]  /*4820*/  ISETP.NE.AND.EX P1, PT, R5.reuse, RZ, PT, P1 ;  /* 0x000000ff0500720c */ /* 0x040fe40003f25310 */
[----:B------:R-:W-:Y:S01]  /*4830*/  ISETP.NE.AND.EX P0, PT, R5, RZ, PT, P0 ;  /* 0x000000ff0500720c */ /* 0x000fe20003f05300 */
[----:B------:R-:W3:Y:S01]  /*4840*/  @!UP2 LDCU UR5, c[0x0][0xb0c] ;  /* 0x00016180ff05a7ac */ /* 0x000ee20008000800 */
[----:B------:R-:W-:Y:S01]  /*4850*/  SHF.L.U32 R9, R15, 0x1f, RZ ;  /* 0x0000001f0f097819 */ /* 0x000fe200000006ff */
[----:B------:R-:W-:Y:S02]  /*4860*/  USHF.L.U32 UR35, UR16, 0x6, URZ ;  /* 0x0000000610237899 */ /* 0x000fe400080006ff */
[----:B------:R-:W-:Y:S02]  /*4870*/  USHF.L.U32 UR34, UR20, 0x7, URZ ;  /* 0x0000000714227899 */ /* 0x000fe400080006ff */
[----:B--2---:R-:W-:Y:S07]  /*4880*/  UIMAD.WIDE.U32 UR6, UR14, UR8, URZ ;  /* 0x000000080e0672a5 */ /* 0x004fee000f8e00ff */
[----:B------:R-:W-:Y:S01]  /*4890*/  @!UP2 UMOV UR4, UR7 ;  /* 0x000000070004ac82 */ /* 0x000fe20008000000 */
[----:B---3--:R-:W-:Y:S02]  /*48a0*/  @!UP2 UISETP.NE.AND UP0, UPT, UR5, 0x1, UPT ;  /* 0x000000010500a88c */ /* 0x008fe4000bf05270 */
[----:B------:R-:W-:Y:S02]  /*48b0*/  @!UP2 USHF.R.U32.HI UR4, URZ, UR9, UR4 ;  /* 0x00000009ff04a299 */ /* 0x000fe40008011604 */
[----:B------:R-:W-:Y:S02]  /*48c0*/  UIMAD.WIDE.U32 UR6, UR13, UR11, URZ ;  /* 0x0000000b0d0672a5 */ /* 0x000fe4000f8e00ff */
[----:B------:R-:W-:Y:S02]  /*48d0*/  @!UP2 USEL UR8, UR14, UR4, !UP0 ;  /* 0x000000040e08a287 */ /* 0x000fe4000c000000 */
[----:B------:R-:W-:Y:S03]  /*48e0*/  @!UP2 UISETP.NE.AND UP0, UPT, UR10, 0x1, UPT ;  /* 0x000000010a00a88c */ /* 0x000fe6000bf05270 */
[----:B------:R-:W-:Y:S02]  /*48f0*/  @!UP2 UMOV UR6, UR7 ;  /* 0x000000070006ac82 */ /* 0x000fe40008000000 */
[----:B------:R-:W2:Y:S02]  /*4900*/  @!UP2 LDCU UR4, c[0x0][0xb20] ;  /* 0x00016400ff04a7ac */ /* 0x000ea40008000800 */
[----:B--2---:R-:W-:Y:S04]  /*4910*/  @!UP2 USHF.R.U32.HI UR6, URZ, UR4, UR6 ;  /* 0x00000004ff06a299 */ /* 0x004fe80008011606 */
[----:B------:R-:W-:Y:S04]  /*4920*/  @!UP2 USEL UR6, UR13, UR6, !UP0 ;  /* 0x000000060d06a287 */ /* 0x000fe8000c000000 */
[----:B------:R-:W-:Y:S02]  /*4930*/  @!UP2 UIADD3 UR4, UPT, UPT, -UR8, UR6, URZ ;  /* 0x000000060804a290 */ /* 0x000fe4000fffe1ff */
[----:B------:R-:W-:Y:S02]  /*4940*/  @!UP2 UIADD3 UR6, UPT, UPT, UR8, -UR6, URZ ;  /* 0x800000060806a290 */ /* 0x000fe4000fffe0ff */
[----:B------:R-:W-:Y:S02]  /*4950*/  @!UP2 UIMAD UR14, UR4, UR5, UR14 ;  /* 0x00000005040ea2a4 */ /* 0x000fe4000f8e020e */
[----:B------:R-:W-:Y:S01]  /*4960*/  @!UP2 UIMAD UR13, UR6, UR10, UR13 ;  /* 0x0000000a060da2a4 */ /* 0x000fe2000f8e020d */
[----:B------:R-:W-:Y:S11]  /*4970*/  BRA.U UP3, `(.L_x_77) ;  /* 0x0000000103107547 */ /* 0x000ff6000b800000 */
[----:B------:R-:W-:Y:S04]  /*4980*/  MOV R6, UR40 ;  /* 0x0000002800067c02 */ /* 0x000fe80008000f00 */
[----:B------:R-:W-:Y:S04]  /*4990*/  SHF.L.U32 R6, R6, 0x1f, RZ ;  /* 0x0000001f06067819 */ /* 0x000fe800000006ff */
[----:B------:R-:W2:Y:S02]  /*49a0*/  SYNCS.PHASECHK.TRANS64.TRYWAIT P2, [UR21+0x88], R6 ;  /* 0x00008806ff0075a7 */ /* 0x000ea40008041115 */
[----:B--2---:R-:W-:Y:S05]  /*49b0*/  @!P2 BRA `(.L_x_78) ;  /* 0x000000480080a947 */ /* 0x004fea0003800000 */
.L_x_77:
[----:B------:R-:W-:Y:S05]  /*49c0*/  @!P1 BRA `(.L_x_79) ;  /* 0x0000000000309947 */ /* 0x000fea0003800000 */
[----:B------:R-:W-:Y:S01]  /*49d0*/  ISETP.NE.U32.AND P1, PT, R2, RZ, PT ;  /* 0x000000ff0200720c */ /* 0x000fe20003f25070 */
[----:B------:R-:W2:Y:S01]  /*49e0*/  LDCU.64 UR4, c[0x0][0x358] ;  /* 0x00006b00ff0477ac */ /* 0x000ea20008000a00 */
[----:B------:R-:W-:Y:S02]  /*49f0*/  IMAD.MOV.U32 R53, RZ, RZ, 0x1 ;  /* 0x00000001ff357424 */ /* 0x000fe400078e00ff */
[----:B------:R-:W-:Y:S11]  /*4a00*/  ISETP.NE.AND.EX P1, PT, R3, RZ, PT, P1 ;  /* 0x000000ff0300720c */ /* 0x000ff60003f25310 */
[----:B------:R-:W-:Y:S02]  /*4a10*/  @!UPT UIADD3 URZ, UPT, UPT, URZ, URZ, URZ ;  /* 0x000000fffffff290 */ /* 0x000fe4000fffe0ff */
[----:B------:R-:W3:Y:S01]  /*4a20*/  @P1 LDC.64 R10, c[0x0][0x888] ;  /* 0x00022200ff0a1b82 */ /* 0x000ee20000000a00 */
[----:B-1----:R-:W-:Y:S04]  /*4a30*/  @P1 IMAD R0, R4, UR36, RZ ;  /* 0x0000002404001c24 */ /* 0x002fe8000f8e02ff */
[----:B---3--:R-:W-:Y:S04]  /*4a40*/  @P1 IMAD.WIDE R10, R0, 0x4, R10 ;  /* 0x00000004000a1825 */ /* 0x008fe800078e020a */
[----:B------:R-:W-:Y:S01]  /*4a50*/  HFMA2 R0, -RZ, RZ, 0, 5.9604644775390625e-08 ;  /* 0x00000001ff007431 */ /* 0x000fe200000001ff */
[----:B--2--5:R2:W5:Y:S04]  /*4a60*/  @P1 LDG.E R27, desc[UR4][R10.64] ;  /* 0x000000040a1b1981 */ /* 0x024568000c1e1900 */
[----:B------:R-:W-:Y:S01]  /*4a70*/  @!P1 PRMT R53, R0, 0x7610, R53 ;  /* 0x0000761000359816 */ /* 0x000fe20000000035 */
[----:B--2---:R-:W3:Y:S06]  /*4a80*/  @!P1 LDC R27, c[0x0][0x880] ;  /* 0x00022000ff1b9b82 */ /* 0x004eec0000000800 */
.L_x_79:
[----:B---3-5:R-:W-:Y:S01]  /*4a90*/  @!P0 FSETP.EQ.AND P1, PT, R27, RZ, PT ;  /* 0x000000ff1b00820b */ /* 0x028fe20003f22000 */
[----:B------:R-:W-:Y:S01]  /*4aa0*/  @!UPT UIADD3 URZ, UPT, UPT, URZ, URZ, URZ ;  /* 0x000000fffffff290 */ /* 0x000fe2000fffe0ff */
[----:B------:R-:W-:Y:S11]  /*4ab0*/  @!P0 BRA `(.L_x_80) ;  /* 0x0000000000188947 */ /* 0x000ff60003800000 */
[----:B------:R-:W-:Y:S02]  /*4ac0*/  LOP3.LUT P0, RZ, R53, 0xff, RZ, 0xc0, !PT ;  /* 0x000000ff35ff7812 */ /* 0x000fe4000780c0ff */
[----:B------:R-:W-:Y:S04]  /*4ad0*/  ISETP.NE.U32.AND P1, PT, R2, RZ, PT ;  /* 0x000000ff0200720c */ /* 0x000fe80003f25070 */
[----:B------:R-:W-:Y:S04]  /*4ae0*/  ISETP.NE.AND.EX P1, PT, R3, RZ, PT, P1 ;  /* 0x000000ff0300720c */ /* 0x000fe80003f25310 */
[----:B------:R-:W-:Y:S03]  /*4af0*/  PLOP3.LUT P1, PT, P1, PT, PT, 0x8, 0x80 ;  /* 0x000000000080781c */ /* 0x000fe60000f2e170 */
[----:B------:R-:W-:Y:S11]  /*4b00*/  @P0 FSETP.EQ.AND P1, PT, R27, RZ, PT ;  /* 0x000000ff1b00020b */ /* 0x000ff60003f22000 */
[----:B------:R-:W-:Y:S02]  /*4b10*/  @!UPT UIADD3 URZ, UPT, UPT, URZ, URZ, URZ ;  /* 0x000000fffffff290 */ /* 0x000fe4000fffe0ff */
.L_x_80:
[----:B------:R-:W2:Y:S01]  /*4b20*/  SYNCS.PHASECHK.TRANS64.TRYWAIT P2, [UR21+0x60], R9 ;  /* 0x00006009ff0075a7 */ /* 0x000ea20008041115 */
[----:B------:R-:W-:Y:S04]  /*4b30*/  ELECT P0, URZ, PT ;  /* 0x0000000000ff782f */ /* 0x000fe80003800000 */
[----:B------:R-:W-:Y:S11]  /*4b40*/  PLOP3.LUT P1, PT, P1, P0, PT, 0xf2, 0x2f ;  /* 0x00000000002f781c */ /* 0x000ff60000f21e72 */
[----:B------:R-:W-:Y:S02]  /*4b50*/  @!UPT UIADD3 URZ, UPT, UPT, URZ, URZ, URZ ;  /* 0x000000fffffff290 */ /* 0x000fe4000fffe0ff */
[----:B------:R-:W-:Y:S05]  /*4b60*/  @!P1 IADD3 R8, P0, PT, R16, 0x580, RZ ;  /* 0x0000058010089810 */ /* 0x000fea0007f1e0ff */
[----:B-1----:R-:W-:Y:S01]  /*4b70*/  @!P1 IMAD.X R6, RZ, RZ, R17, P0 ;  /* 0x000000ffff069224 */ /* 0x002fe200000e0611 */
[----:B--2---:R-:W-:Y:S07]  /*4b80*/  @!P2 BRA `(.L_x_81) ;  /* 0x000000480024a947 */ /* 0x004fee0003800000 */
.L_x_168:
[----:B------:R-:W-:Y:S01]  /*4b90*/  @!P1 R2UR UR5, R8 ;  /* 0x00000000080592ca */ /* 0x000fe200000e0000 */
[----:B------:R-:W-:Y:S01]  /*4ba0*/  VOTEU.ALL UP0, P1 ;  /* 0x0000000000ff7886 */ /* 0x000fe20000800000 */
[----:B------:R-:W-:Y:S01]  /*4bb0*/  @!P1 R2UR UR4, R6 ;  /* 0x00000000060492ca */ /* 0x000fe200000e0000 */
[----:B-1----:R-:W-:Y:S01]  /*4bc0*/  @!P1 IMAD.MOV.U32 R0, RZ, RZ, 0x2000 ;  /* 0x00002000ff009424 */ /* 0x002fe200078e00ff */
[----:B------:R-:W-:Y:S01]  /*4bd0*/  UMOV UR8, 0x0 ;  /* 0x0000000000087882 */ /* 0x000fe20000000000 */
[----:B------:R-:W-:Y:S01]  /*4be0*/  UMOV UR9, 0x10000000 ;  /* 0x1000000000097882 */ /* 0x000fe20000000000 */
[----:B------:R-:W-:Y:S01]  /*4bf0*/  @!UP0 UIADD3 UR32, UPT, UPT, UR21, 0x400, URZ ;  /* 0x0000040015208890 */ /* 0x000fe2000fffe0ff */
[----:B------:R-:W-:Y:S01]  /*4c00*/  @!P1 IADD3 R8, P0, PT, R16, 0x580, RZ ;  /* 0x0000058010089810 */ /* 0x000fe20007f1e0ff */
[----:B------:R-:W-:Y:S01]  /*4c10*/  VOTEU.ALL UP0, P1 ;  /* 0x0000000000ff7886 */ /* 0x000fe20000800000 */
[----:B------:R-:W-:Y:S03]  /*4c20*/  UPRMT UR6, UR47, 0x654, UR33 ;  /* 0x000006542f067896 */ /* 0x000fe60008000021 */
[----:B------:R-:W-:Y:S02]  /*4c30*/  @!P1 IMAD.X R6, RZ, RZ, R17, P0 ;  /* 0x000000ffff069224 */ /* 0x000fe400000e0611 */
[----:B------:R-:W-:Y:S02]  /*4c40*/  IMAD.U32 R10, RZ, RZ, UR5 ;  /* 0x00000005ff0a7e24 */ /* 0x000fe4000f8e00ff */
[----:B------:R-:W-:Y:S03]  /*4c50*/  IMAD.U32 R11, RZ, RZ, UR4 ;  /* 0x00000004ff0b7e24 */ /* 0x000fe6000f8e00ff */
[----:B------:R-:W-:Y:S02]  /*4c60*/  @!P1 R2UR UR4, R10 ;  /* 0x000000000a0492ca */ /* 0x000fe400000e0000 */
[----:B------:R-:W-:Y:S11]  /*4c70*/  @!P1 R2UR UR5, R11 ;  /* 0x000000000b0592ca */ /* 0x000ff600000e0000 */
[----:B------:R-:W-:Y:S02]  /*4c80*/  @!UPT UIADD3 URZ, UPT, UPT, URZ, URZ, URZ ;  /* 0x000000fffffff290 */ /* 0x000fe4000fffe0ff */
[----:B------:R1:W-:Y:S01]  /*4c90*/  @!UP0 UTMALDG.3D [UR32], [UR4], desc[UR8] ;  /* 0x00000820040085b4 */ /* 0x0003e20008011000 */
[----:B------:R1:W-:Y:S01]  /*4ca0*/  @!P1 SYNCS.ARRIVE.TRANS64.RED.A0TR RZ, [UR21+0x40], R0 ;  /* 0x00004000ffff99a7 */ /* 0x0003e20008300415 */
[----:B------:R-:W-:Y:S01]  /*4cb0*/  SYNCS.ARRIVE.TRANS64.RED.A1T0 RZ, [UR6], RZ ;  /* 0x000000ffffff79a7 */ /* 0x000fe20008100406 */
[----:B------:R-:W2:Y:S02]  /*4cc0*/  SYNCS.PHASECHK.TRANS64.TRYWAIT P2, [UR21+0x68], R9 ;  /* 0x00006809ff0075a7 */ /* 0x000ea40008041115 */
[----:B-12---:R-:W-:Y:S05]  /*4cd0*/  @!P2 BRA `(.L_x_82) ;  /* 0x0000004400e8a947 */ /* 0x006fea0003800000 */
.L_x_170:
        /* <DEDUP_REMOVED lines=8> */
[----:B------:R-:W-:Y:S01]  /*4d60*/  @!UP0 UIADD3 UR24, UPT, UPT, UR21, 0x2400, URZ ;  /* 0x0000240015188890 */ /* 0x000fe2000fffe0ff */
[----:B------:R-:W-:Y:S01]  /*4d70*/  VOTEU.ALL UP0, P1 ;  /* 0x0000000000ff7886 */ /* 0x000fe20000800000 */
[----:B------:R-:W-:Y:S01]  /*4d80*/  UMOV UR27, UR35 ;  /* 0x00000023001b7c82 */ /* 0x000fe20008000000 */
[----:B------:R-:W-:Y:S02]  /*4d90*/  UMOV UR28, UR36 ;  /* 0x00000024001c7c82 */ /* 0x000fe40008000000 */
[----:B------:R-:W-:Y:S01]  /*4da0*/  IMAD.U32 R10, RZ, RZ, UR5 ;  /* 0x00000005ff0a7e24 */ /* 0x000fe2000f8e00ff */
[----:B------:R-:W-:Y:S01]  /*4db0*/  UPRMT UR6, UR47, 0x654, UR25 ;  /* 0x000006542f067896 */ /* 0x000fe20008000019 */
[----:B------:R-:W-:Y:S02]  /*4dc0*/  IMAD.U32 R11, RZ, RZ, UR4 ;  /* 0x00000004ff0b7e24 */ /* 0x000fe4000f8e00ff */
[----:B------:R-:W-:Y:S01]  /*4dd0*/  @!P1 IMAD.X R6, RZ, RZ, R17, P0 ;  /* 0x000000ffff069224 */ /* 0x000fe200000e0611 */
        /* <DEDUP_REMOVED lines=8> */
.L_x_172:
[----:B------:R-:W-:Y:S01]  /*4e60*/  @!P1 R2UR UR5, R8 ;  /* 0x00000000080592ca */ /* 0x000fe200000e0000 */
[----:B------:R-:W-:Y:S01]  /*4e70*/  VOTEU.ALL UP0, P1 ;  /* 0x0000000000ff7886 */ /* 0x000fe20000800000 */
[----:B------:R-:W-:Y:S01]  /*4e80*/  @!P1 R2UR UR4, R6 ;  /* 0x00000000060492ca */ /* 0x000fe200000e0000 */
[----:B-1----:R-:W-:Y:S01]  /*4e90*/  @!P1 IMAD.MOV.U32 R0, RZ, RZ, 0x2000 ;  /* 0x00002000ff009424 */ /* 0x002fe200078e00ff */
[----:B------:R-:W-:Y:S01]  /*4ea0*/  UMOV UR8, 0x0 ;  /* 0x0000000000087882 */ /* 0x000fe20000000000 */
[----:B------:R-:W-:Y:S01]  /*4eb0*/  UMOV UR9, 0x10000000 ;  /* 0x1000000000097882 */ /* 0x000fe20000000000 */
[----:B------:R-:W-:Y:S01]  /*4ec0*/  @!UP0 UIADD3 UR18, UPT, UPT, UR34, 0x40, URZ ;  /* 0x0000004022128890 */ /* 0x000fe2000fffe0ff */
[----:B------:R-:W-:Y:S01]  /*4ed0*/  VIADD R14, R14, 0x1 ;  /* 0x000000010e0e7836 */ /* 0x000fe20000000000 */
[----:B------:R-:W-:Y:S01]  /*4ee0*/  @!UP0 UIADD3 UR16, UPT, UPT, UR21, 0x4400, URZ ;  /* 0x0000440015108890 */ /* 0x000fe2000fffe0ff */
[----:B------:R-:W-:Y:S01]  /*4ef0*/  VOTEU.ALL UP0, P1 ;  /* 0x0000000000ff7886 */ /* 0x000fe20000800000 */
[----:B------:R-:W-:Y:S01]  /*4f00*/  UMOV UR19, UR35 ;  /* 0x0000002300137c82 */ /* 0x000fe20008000000 */
[----:B------:R-:W-:Y:S02]  /*4f10*/  UMOV UR20, UR36 ;  /* 0x0000002400147c82 */ /* 0x000fe40008000000 */
[----:B------:R-:W-:Y:S01]  /*4f20*/  IMAD.U32 R10, RZ, RZ, UR5 ;  /* 0x00000005ff0a7e24 */ /* 0x000fe2000f8e00ff */
[----:B------:R-:W-:Y:S01]  /*4f30*/  UPRMT UR6, UR47, 0x654, UR17 ;  /* 0x000006542f067896 */ /* 0x000fe20008000011 */
        /* <DEDUP_REMOVED lines=9> */
.L_x_174:
[----:B------:R-:W-:Y:S01]  /*4fd0*/  @!P1 IADD3 R6, P0, PT, R16, 0x580, RZ ;  /* 0x0000058010069810 */ /* 0x000fe20007f1e0ff */
[----:B------:R-:W-:Y:S01]  /*4fe0*/  VOTEU.ALL UP0, P1 ;  /* 0x0000000000ff7886 */ /* 0x000fe20000800000 */
[----:B------:R-:W-:Y:S01]  /*4ff0*/  UMOV UR6, 0x0 ;  /* 0x0000000000067882 */ /* 0x000fe20000000000 */
[----:B------:R-:W-:Y:S01]  /*5000*/  UMOV UR7, 0x10000000 ;  /* 0x1000000000077882 */ /* 0x000fe20000000000 */
[----:B------:R-:W-:Y:S01]  /*5010*/  @!P1 R2UR UR5, R6 ;  /* 0x00000000060592ca */ /* 0x000fe200000e0000 */
[----:B-1----:R-:W-:Y:S01]  /*5020*/  @!P1 IMAD.X R0, RZ, RZ, R17, P0 ;  /* 0x000000ffff009224 */ /* 0x002fe200000e0611 */
[----:B------:R-:W-:Y:S01]  /*5030*/  @!UP0 UIADD3 UR10, UPT, UPT, UR34, 0x60, URZ ;  /* 0x00000060220a8890 */ /* 0x000fe2000fffe0ff */
[----:B------:R-:W-:Y:S01]  /*5040*/  R2UR UR16, R55 ;  /* 0x00000000371072ca */ /* 0x000fe200000e0000 */
[----:B------:R-:W-:Y:S01]  /*5050*/  @!UP0 UIADD3 UR8, UPT, UPT, UR21, 0x6400, URZ ;  /* 0x0000640015088890 */ /* 0x000fe2000fffe0ff */
[----:B------:R-:W-:Y:S01]  /*5060*/  ISETP.NE.AND P0, PT, R14, 0x2, PT ;  /* 0x000000020e00780c */ /* 0x000fe20003f05270 */
[----:B------:R-:W-:Y:S01]  /*5070*/  @!UP0 UIADD3 UR9, UPT, UPT, UR21, 0x58, URZ ;  /* 0x0000005815098890 */ /* 0x000fe2000fffe0ff */
[----:B------:R-:W-:Y:S01]  /*5080*/  @!P1 R2UR UR4, R0 ;  /* 0x00000000000492ca */ /* 0x000fe200000e0000 */
[----:B------:R-:W-:Y:S01]  /*5090*/  VOTEU.ALL UP0, P1 ;  /* 0x0000000000ff7886 */ /* 0x000fe20000800000 */
[----:B------:R-:W-:Y:S01]  /*50a0*/  UMOV UR11, UR35 ;  /* 0x00000023000b7c82 */ /* 0x000fe20008000000 */
[----:B------:R-:W-:Y:S01]  /*50b0*/  UMOV UR12, UR36 ;  /* 0x00000024000c7c82 */ /* 0x000fe20008000000 */
[----:B------:R-:W-:Y:S01]  /*50c0*/  SEL R0, RZ, 0x1, P0 ;  /* 0x00000001ff007807 */ /* 0x000fe20000000000 */
[----:B------:R-:W-:Y:S01]  /*50d0*/  UIADD3 UR20, UPT, UPT, UR13, UR63, URZ ;  /* 0x0000003f0d147290 */ /* 0x000fe2000fffe0ff */
[----:B------:R-:W-:Y:S01]  /*50e0*/  IMAD.U32 R8, RZ, RZ, UR5 ;  /* 0x00000005ff087e24 */ /* 0x000fe2000f8e00ff */
[----:B------:R-:W-:Y:S01]  /*50f0*/  LOP3.LUT R15, R15, 0x1, RZ, 0x3c, !PT ;  /* 0x000000010f0f7812 */ /* 0x000fe200078e3cff */
[----:B------:R-:W-:Y:S01]  /*5100*/  UPLOP3.LUT UP3, UPT, UPT, UPT, UPT, 0x80, 0x8 ;  /* 0x000000000008789c */ /* 0x000fe20003f6f070 */
[----:B------:R-:W-:Y:S01]  /*5110*/  LOP3.LUT R13, R13, R0, RZ, 0x3c, !PT ;  /* 0x000000000d0d7212 */ /* 0x000fe200078e3cff */
[----:B------:R-:W-:Y:S01]  /*5120*/  UIADD3 UR16, UPT, UPT, UR14, UR16, URZ ;  /* 0x000000100e107290 */ /* 0x000fe2000fffe0ff */
[----:B------:R-:W-:Y:S01]  /*5130*/  SEL R14, R14, RZ, P0 ;  /* 0x000000ff0e0e7207 */ /* 0x000fe20000000000 */
[----:B------:R-:W-:Y:S01]  /*5140*/  UMOV UR36, UR29 ;  /* 0x0000001d00247c82 */ /* 0x000fe20008000000 */
[----:B------:R-:W-:Y:S01]  /*5150*/  IMAD.U32 R9, RZ, RZ, UR4 ;  /* 0x00000004ff097e24 */ /* 0x000fe2000f8e00ff */
[----:B------:R-:W-:Y:S04]  /*5160*/  @!P1 R2UR UR4, R8 ;  /* 0x00000000080492ca */ /* 0x000fe800000e0000 */
[----:B------:R-:W-:Y:S11]  /*5170*/  @!P1 R2UR UR5, R9 ;  /* 0x00000000090592ca */ /* 0x000ff600000e0000 */
[----:B------:R-:W-:Y:S02]  /*5180*/  @!UPT UIADD3 URZ, UPT, UPT, URZ, URZ, URZ ;  /* 0x000000fffffff290 */ /* 0x000fe4000fffe0ff */
[----:B------:R2:W-:Y:S01]  /*5190*/  @!UP0 UTMALDG.3D [UR8], [UR4], desc[UR6] ;  /* 0x00000608040085b4 */ /* 0x0005e20008011000 */
[----:B------:R2:W-:Y:S01]  /*51a0*/  @!P1 SYNCS.ARRIVE.TRANS64.RED.A0TR RZ, [UR21+0x58], R7 ;  /* 0x00005807ffff99a7 */ /* 0x0005e20008300415 */
[----:B------:R-:W-:Y:S01]  /*51b0*/  SYNCS.ARRIVE.TRANS64.RED.A1T0 RZ, [UR37], RZ ;  /* 0x000000ffffff79a7 */ /* 0x000fe20008100425 */
[----:B------:R-:W-:Y:S05]  /*51c0*/  BRA.U UP1, `(.L_x_85) ;  /* 0xfffffff101687547 */ /* 0x000fea000b83ffff */
[----:B------:R-:W-:-:S04]  /*51d0*/  SHF.L.U32 R2, R15, 0x1f, RZ ;  /* 0x0000001f0f027819 */ /* 0x000fc800000006ff */
[----:B------:R-:W1:Y:S02]  /*51e0*/  SYNCS.PHASECHK.TRANS64.TRYWAIT P0, [UR21+0x60], R2 ;  /* 0x00006002ff0075a7 */ /* 0x000e640008001115 */
[----:B-1----:R-:W-:Y:S05]  /*51f0*/  @!P0 BRA `(.L_x_86) ;  /* 0x0000004000e88947 */ /* 0x002fea0003800000 */
.L_x_176:
[----:B------:R-:W3:Y:S02]  /*5200*/  SYNCS.PHASECHK.TRANS64.TRYWAIT P0, [UR21+0x68], R2 ;  /* 0x00006802ff0075a7 */ /* 0x000ee40008001115 */
[----:B---3--:R-:W-:Y:S05]  /*5210*/  @!P0 BRA `(.L_x_87) ;  /* 0x0000004000f88947 */ /* 0x008fea0003800000 */
.L_x_178:
[----:B------:R-:W3:Y:S02]  /*5220*/  SYNCS.PHASECHK.TRANS64.TRYWAIT P0, [UR21+0x70], R2 ;  /* 0x00007002ff0075a7 */ /* 0x000ee40008001115 */
[----:B---3--:R-:W-:Y:S05]  /*5230*/  @!P0 BRA `(.L_x_88) ;  /* 0x0000004400088947 */ /* 0x008fea0003800000 */
.L_x_180:
[----:B-1----:R-:W-:-:S07]  /*5240*/  MOV R0, UR21 ;  /* 0x0000001500007c02 */ /* 0x002fce0008000f00 */
.L_x_89:
[----:B-1----:R-:W-:-:S04]  /*5250*/  SHF.L.U32 R2, R15, 0x1f, RZ ;  /* 0x0000001f0f027819 */ /* 0x002fc800000006ff */
[----:B------:R1:W3:Y:S03]  /*5260*/  SYNCS.PHASECHK.TRANS64.TRYWAIT P0, [R0+URZ+0x78], R2 ;  /* 0x00007802000075a7 */ /* 0x0002e600080011ff */
[----:B---3--:R-:W-:Y:S05]  /*5270*/  @!P0 NANOSLEEP.SYNCS 0x989680 ;  /* 0x009896800000895d */ /* 0x008fea0003900000 */
[----:B------:R-:W3:Y:S02]  /*5280*/  @!P0 SYNCS.PHASECHK.TRANS64 P0, [R0+URZ+0x78], R2 ;  /* 0x00007802000085a7 */ /* 0x000ee400080010ff */
[----:B--23--:R-:W-:Y:S05]  /*5290*/  @P0 EXIT ;  /* 0x000000000000094d */ /* 0x00cfea0003800000 */
[----:B------:R-:W-:Y:S05]  /*52a0*/  BRA `(.L_x_89) ;  /* 0xfffffffc00e87947 */ /* 0x000fea000383ffff */
.L_x_74:
[----:B------:R-:W-:-:S06]  /*52b0*/  UISETP.GE.AND UP0, UPT, UR17, 0x4, UPT ;  /* 0x000000041100788c */ /* 0x000fcc000bf06270 */
[----:B------:R-:W-:-:S13]  /*52c0*/  PLOP3.LUT P0, PT, PT, PT, UP0, 0x80, 0x8 ;  /* 0x000000000008781c */ /* 0x000fda0003f0f008 */
[----:B------:R-:W-:Y:S05]  /*52d0*/  @!P0 EXIT ;  /* 0x000000000000894d */ /* 0x000fea0003800000 */
[----:B------:R-:W-:Y:S01]  /*52e0*/  BAR.SYNC.DEFER_BLOCKING 0x6, 0xa0 ;  /* 0x0182800000007b1d */ /* 0x000fe20000010000 */
[C---:B------:R-:W-:Y:S01]  /*52f0*/  IMAD.SHL.U32 R6, R65.reuse, 0x20, RZ ;  /* 0x0000002041067824 */ /* 0x040fe200078e00ff */
[C---:B------:R-:W-:Y:S01]  /*5300*/  R2P PR, R65.reuse, 0x6 ;  /* 0x0000000641007804 */ /* 0x040fe20000000000 */
[C---:B------:R-:W-:Y:S01]  /*5310*/  IMAD.SHL.U32 R2, R65.reuse, 0x4, RZ ;  /* 0x0000000441027824 */ /* 0x040fe200078e00ff */
[----:B------:R-:W-:Y:S01]  /*5320*/  CS2R R60, SRZ ;  /* 0x00000000003c7805 */ /* 0x000fe2000001ff00 */
[C---:B------:R-:W-:Y:S01]  /*5330*/  IMAD.U32 R23, R65.reuse, 0x10000, RZ ;  /* 0x0001000041177824 */ /* 0x040fe200078e00ff */
[----:B------:R-:W-:Y:S01]  /*5340*/  UMOV UR44, 0x400 ;  /* 0x00000400002c7882 */ /* 0x000fe20000000000 */
[----:B------:R-:W1:Y:S01]  /*5350*/  LDCU.64 UR4, c[0x0][0x890] ;  /* 0x00011200ff0477ac */ /* 0x000e620008000a00 */
[----:B------:R-:W2:Y:S01]  /*5360*/  LDC.64 R50, c[0x0][0x8b0] ;  /* 0x00022c00ff327b82 */ /* 0x000ea20000000a00 */
[C---:B------:R-:W-:Y:S01]  /*5370*/  LOP3.LUT R3, R6.reuse, 0xe0, RZ, 0xc0, !PT ;  /* 0x000000e006037812 */ /* 0x040fe200078ec0ff */
[----:B------:R-:W-:Y:S01]  /*5380*/  IMAD.SHL.U32 R52, R65, 0x10, RZ ;  /* 0x0000001041347824 */ /* 0x000fe200078e00ff */
[----:B------:R-:W-:Y:S01]  /*5390*/  ULEA UR44, UR47, UR44, 0x18 ;  /* 0x0000002c2f2c7291 */ /* 0x000fe2000f8ec0ff */
[----:B------:R-:W-:Y:S01]  /*53a0*/  LOP3.LUT R6, R6, 0x100, RZ, 0xc0, !PT ;  /* 0x0000010006067812 */ /* 0x000fe200078ec0ff */
[----:B------:R-:W-:Y:S01]  /*53b0*/  IMAD.MOV.U32 R64, RZ, RZ, 0x10 ;  /* 0x00000010ff407424 */ /* 0x000fe200078e00ff */
[----:B------:R-:W-:Y:S01]  /*53c0*/  LOP3.LUT R2, R3, 0x1c, R2, 0xf8, !PT ;  /* 0x0000001c03027812 */ /* 0x000fe200078ef802 */
[----:B------:R-:W-:Y:S01]  /*53d0*/  IMAD.MOV.U32 R63, RZ, RZ, 0x20 ;  /* 0x00000020ff3f7424 */ /* 0x000fe200078e00ff */
[----:B------:R-:W3:Y:S01]  /*53e0*/  LDC.64 R48, c[0x0][0x8a8] ;  /* 0x00022a00ff307b82 */ /* 0x000ee20000000a00 */
[----:B------:R-:W-:Y:S01]  /*53f0*/  SHF.R.U32.HI R3, RZ, 0x2, R65 ;  /* 0x00000002ff037819 */ /* 0x000fe20000011641 */
[----:B------:R-:W-:Y:S01]  /*5400*/  IMAD.MOV.U32 R62, RZ, RZ, 0x1 ;  /* 0x00000001ff3e7424 */ /* 0x000fe200078e00ff */
[----:B------:R-:W-:Y:S01]  /*5410*/  LOP3.LUT R23, R23, 0x600000, RZ, 0xc0, !PT ;  /* 0x0060000017177812 */ /* 0x000fe200078ec0ff */
[----:B------:R-:W-:Y:S01]  /*5420*/  IMAD.MOV.U32 R22, RZ, RZ, RZ ;  /* 0x000000ffff167224 */ /* 0x000fe200078e00ff */
[----:B------:R-:W-:Y:S01]  /*5430*/  LOP3.LUT R52, R6, 0x600, R52, 0xf8, !PT ;  /* 0x0000060006347812 */ /* 0x000fe200078ef834 */
[----:B------:R-:W-:Y:S01]  /*5440*/  IMAD.MOV.U32 R59, RZ, RZ, RZ ;  /* 0x000000ffff3b7224 */ /* 0x000fe200078e00ff */
[----:B------:R-:W-:Y:S01]  /*5450*/  LOP3.LUT R2, R2, 0x4, R3, 0x78, !PT ;  /* 0x0000000402027812 */ /* 0x000fe200078e7803 */
[----:B------:R-:W4:Y:S01]  /*5460*/  LDS R0, [UR44+0x140] ;  /* 0x0001402cff007984 */ /* 0x000f220008000800 */
[----:B-1----:R-:W-:Y:S01]  /*5470*/  IMAD.U32 R67, RZ, RZ, UR4 ;  /* 0x00000004ff437e24 */ /* 0x002fe2000f8e00ff */
[----:B------:R-:W-:Y:S01]  /*5480*/  UIADD3 UR4, UPT, UPT, UR44, 0x400, URZ ;  /* 0x000004002c047890 */ /* 0x000fe2000fffe0ff */
[----:B------:R-:W-:Y:S01]  /*5490*/  LOP3.LUT R52, R52, R2, RZ, 0xfc, !PT ;  /* 0x0000000234347212 */ /* 0x000fe200078efcff */
[----:B------:R-:W-:Y:S01]  /*54a0*/  IMAD.U32 R66, RZ, RZ, UR5 ;  /* 0x00000005ff427e24 */ /* 0x000fe2000f8e00ff */
[----:B------:R-:W-:Y:S01]  /*54b0*/  LOP3.LUT R65, R65, 0x60, RZ, 0xc0, !PT ;  /* 0x0000006041417812 */ /* 0x000fe200078ec0ff */
[----:B------:R-:W1:Y:S01]  /*54c0*/  LDCU UR60, c[0x0][0x370] ;  /* 0x00006e00ff3c77ac */ /* 0x000e620008000800 */
[----:B------:R-:W-:Y:S01]  /*54d0*/  SEL R64, R64, 0xfffffff0, !P2 ;  /* 0xfffffff040407807 */ /* 0x000fe20005000000 */
[----:B------:R-:W-:Y:S01]  /*54e0*/  IMAD.U32 R57, RZ, RZ, UR4 ;  /* 0x00000004ff397e24 */ /* 0x000fe2000f8e00ff */
[----:B------:R-:W-:Y:S01]  /*54f0*/  SEL R63, R63, 0xffffffe0, !P1 ;  /* 0xffffffe03f3f7807 */ /* 0x000fe20004800000 */
[----:B------:R-:W1:Y:S01]  /*5500*/  LDCU UR43, c[0x0][0xb0c] ;  /* 0x00016180ff2b77ac */ /* 0x000e620008000800 */
[----:B------:R-:W1:Y:S01]  /*5510*/  LDCU UR39, c[0x0][0xb30] ;  /* 0x00016600ff2777ac */ /* 0x000e620008000800 */
[----:B------:R-:W1:Y:S01]  /*5520*/  LDCU.64 UR54, c[0x0][0x888] ;  /* 0x00011100ff3677ac */ /* 0x000e620008000a00 */
[----:B------:R-:W1:Y:S01]  /*5530*/  LDCU.64 UR40, c[0x0][0xb28] ;  /* 0x00016500ff2877ac */ /* 0x000e620008000a00 */
[----:B------:R-:W1:Y:S01]  /*5540*/  LDCU.128 UR56, c[0x0][0xb10] ;  /* 0x00016200ff3877ac */ /* 0x000e620008000c00 */
[----:B------:R-:W1:Y:S01]  /*5550*/  LDCU UR53, c[0x0][0x374] ;  /* 0x00006e80ff3577ac */ /* 0x000e620008000800 */
[----:B------:R-:W-:Y:S01]  /*5560*/  UMOV UR52, URZ ;  /* 0x000000ff00347c82 */ /* 0x000fe20008000000 */
[----:B------:R-:W-:Y:S01]  /*5570*/  UMOV UR46, URZ ;  /* 0x000000ff002e7c82 */ /* 0x000fe20008000000 */
[----:B-1234-:R-:W-:-:S07]  /*5580*/  IMAD.IADD R23, R0, 0x1, R23 ;  /* 0x0000000100177824 */ /* 0x01efce00078e0217 */
.L_x_133:
[C---:B------:R-:W-:Y:S02]  /*5590*/  LEA R3, R59.reuse, UR44, 0x3 ;  /* 0x0000002c3b037c11 */ /* 0x040fe4000f8e18ff */
[----:B------:R-:W-:Y:S02]  /*55a0*/  SHF.L.U32 R0, R60, 0x1f, RZ ;  /* 0x0000001f3c007819 */ /* 0x000fe400000006ff */
[----:B-1----:R-:W-:Y:S02]  /*55b0*/  LEA R4, R59, UR44, 0x4 ;  /* 0x0000002c3b047c11 */ /* 0x002fe4000f8e20ff */
[----:B------:R-:W1:Y:S02]  /*55c0*/  SYNCS.PHASECHK.TRANS64.TRYWAIT P0, [R3+URZ+0x90], R0 ;  /* 0x00009000030075a7 */ /* 0x000e6400080011ff */
[----:B-1----:R-:W-:Y:S05]  /*55d0*/  @!P0 BRA `(.L_x_90) ;  /* 0x0000004000388947 */ /* 0x002fea0003800000 */
.L_x_181:
        /* <DEDUP_REMOVED lines=8> */
[----:B--2---:R-:W-:Y:S11]  /*5660*/  LOP3.LUT P0, RZ, R6, 0x1, RZ, 0xc0, !PT ;  /* 0x0000000106ff7812 */ /* 0x004ff6000780c0ff */
[----:B------:R-:W-:Y:S02]  /*5670*/  @!UPT UIADD3 URZ, UPT, UPT, URZ, URZ, URZ ;  /* 0x000000fffffff290 */ /* 0x000fe4000fffe0ff */
[----:B---3--:R-:W-:Y:S01]  /*5680*/  VOTEU.ANY UP1, P0 ;  /* 0x0000000000ff7886 */ /* 0x008fe20000020100 */
[----:B------:R-:W-:Y:S01]  /*5690*/  PLOP3.LUT P0, PT, PT, PT, UP1, 0x80, 0x8 ;  /* 0x000000000008781c */ /* 0x000fe20003f0f018 */
[----:B------:R-:W-:Y:S11]  /*56a0*/  UP2UR UR62, UPR, URZ, 0x2 ;  /* 0x00000002ff3e7883 */ /* 0x000ff60008000000 */
[----:B------:R-:W-:Y:S01]  /*56b0*/  @!UPT UIADD3 URZ, UPT, UPT, URZ, URZ, URZ ;  /* 0x000000fffffff290 */ /* 0x000fe2000fffe0ff */
[----:B-1----:R-:W-:Y:S02]  /*56c0*/  @P0 SHF.R.U32.HI R0, RZ, 0x10, R5 ;  /* 0x00000010ff000819 */ /* 0x002fe40000011605 */
        /* <DEDUP_REMOVED lines=12> */
[----:B------:R-:W2:Y:S01]  /*5790*/  LDCU UR12, c[0x0][0xb20] ;  /* 0x00016400ff0c77ac */ /* 0x000ea20008000800 */
[----:B------:R-:W-:Y:S02]  /*57a0*/  UIMAD.WIDE.U32 UR4, UR53, UR59, URZ ;  /* 0x0000003b350472a5 */ /* 0x000fe4000f8e00ff */
[----:B------:R-:W-:Y:S02]  /*57b0*/  UIMAD.WIDE.U32 UR6, UR60, UR56, URZ ;  /* 0x000000383c0672a5 */ /* 0x000fe4000f8e00ff */
[----:B------:R-:W-:Y:S02]  /*57c0*/  UISETP.NE.AND UP0, UPT, UR58, 0x1, UPT ;  /* 0x000000013a00788c */ /* 0x000fe4000bf05270 */
[----:B------:R-:W-:Y:S02]  /*57d0*/  UIMAD.WIDE.U32 UR8, UR37, UR59, URZ ;  /* 0x0000003b250872a5 */ /* 0x000fe4000f8e00ff */
[----:B------:R-:W-:Y:S02]  /*57e0*/  UIMAD.WIDE.U32 UR10, UR38, UR56, URZ ;  /* 0x00000038260a72a5 */ /* 0x000fe4000f8e00ff */
[----:B------:R-:W-:Y:S02]  /*57f0*/  UISETP.NE.AND UP1, UPT, UR43, 0x1, UPT ;  /* 0x000000012b00788c */ /* 0x000fe4000bf25270 */
[----:B------:R-:W-:Y:S01]  /*5800*/  UISETP.NE.AND UP2, UPT, UR42, 0x1, UPT ;  /* 0x000000012a00788c */ /* 0x000fe2000bf45270 */
[----:B------:R-:W-:Y:S02]  /*5810*/  UMOV UR4, UR5 ;  /* 0x0000000500047c82 */ /* 0x000fe40008000000 */
[----:B--2---:R-:W-:Y:S03]  /*5820*/  USHF.R.U32.HI UR5, URZ, UR12, UR4 ;  /* 0x0000000cff057299 */ /* 0x004fe60008011604 */
[----:B------:R-:W-:Y:S02]  /*5830*/  UMOV UR4, UR7 ;  /* 0x0000000700047c82 */ /* 0x000fe40008000000 */
[----:B------:R-:W-:Y:S02]  /*5840*/  USHF.R.U32.HI UR7, URZ, UR57, UR4 ;  /* 0x00000039ff077299 */ /* 0x000fe40008011604 */
[----:B------:R-:W-:Y:S02]  /*5850*/  USEL UR4, UR53, UR5, !UP0 ;  /* 0x0000000535047287 */ /* 0x000fe4000c000000 */
[----:B------:R-:W-:Y:S01]  /*5860*/  USEL UR7, UR60, UR7, !UP1 ;  /* 0x000000073c077287 */ /* 0x000fe2000c800000 */
[----:B------:R-:W-:Y:S01]  /*5870*/  UMOV UR5, UR9 ;  /* 0x0000000900057c82 */ /* 0x000fe20008000000 */
[----:B------:R-:W-:Y:S02]  /*5880*/  UIMAD.WIDE.U32 UR8, UR4, UR40, URZ ;  /* 0x00000028040872a5 */ /* 0x000fe4000f8e00ff */
[----:B------:R-:W-:Y:S03]  /*5890*/  USHF.R.U32.HI UR6, URZ, UR12, UR5 ;  /* 0x0000000cff067299 */ /* 0x000fe60008011605 */
[----:B------:R-:W-:Y:S01]  /*58a0*/  UMOV UR5, UR11 ;  /* 0x0000000b00057c82 */ /* 0x000fe20008000000 */
[----:B------:R-:W-:Y:S02]  /*58b0*/  UIMAD.WIDE.U32 UR10, UR7, UR40, URZ ;  /* 0x00000028070a72a5 */ /* 0x000fe4000f8e00ff */
[----:B------:R-:W-:Y:S02]  /*58c0*/  USHF.R.U32.HI UR12, URZ, UR57, UR5 ;  /* 0x00000039ff0c7299 */ /* 0x000fe40008011605 */
[----:B------:R-:W-:Y:S01]  /*58d0*/  USEL UR6, UR37, UR6, !UP0 ;  /* 0x0000000625067287 */ /* 0x000fe2000c000000 */
[----:B------:R-:W-:Y:S02]  /*58e0*/  UMOV UR5, UR9 ;  /* 0x0000000900057c82 */ /* 0x000fe40008000000 */
[----:B------:R-:W-:Y:S01]  /*58f0*/  UMOV UR10, UR11 ;  /* 0x0000000b000a7c82 */ /* 0x000fe20008000000 */
[----:B------:R-:W-:Y:S02]  /*5900*/  @UP2 USHF.R.U32.HI UR4, URZ, UR41, UR5 ;  /* 0x00000029ff042299 */ /* 0x000fe40008011605 */
[----:B------:R-:W-:Y:S02]  /*5910*/  @UP2 USHF.R.U32.HI UR7, URZ, UR41, UR10 ;  /* 0x00000029ff072299 */ /* 0x000fe4000801160a */
[----:B------:R-:W-:Y:S02]  /*5920*/  UIMAD UR4, UR42, UR4, URZ ;  /* 0x000000042a0472a4 */ /* 0x000fe4000f8e02ff */
        /* <DEDUP_REMOVED lines=8> */
[----:B------:R-:W-:Y:S02]  /*59b0*/  USEL UR11, UR6, UR4, !UP2 ;  /* 0x00000004060b7287 */ /* 0x000fe4000d000000 */
[----:B------:R-:W-:Y:S02]  /*59c0*/  UIADD3 UR8, UPT, UPT, -UR5, URZ, URZ ;  /* 0x000000ff05087290 */ /* 0x000fe4000fffe1ff */
[----:B------:R-:W-:Y:S01]  /*59d0*/  UIADD3 UR10, UPT, UPT, -UR11, URZ, URZ ;  /* 0x000000ff0b0a7290 */ /* 0x000fe2000fffe1ff */
[----:B------:R-:W-:Y:S01]  /*59e0*/  @!UP0 UMOV UR4, UR9 ;  /* 0x0000000900048c82 */ /* 0x000fe20008000000 */
[----:B------:R-:W-:Y:S02]  /*59f0*/  UIADD3 UR9, UPT, UPT, -UR6, URZ, URZ ;  /* 0x000000ff06097290 */ /* 0x000fe4000fffe1ff */
[----:B------:R-:W-:Y:S02]  /*5a00*/  @!UP0 USHF.R.U32.HI UR4, URZ, UR41, UR4 ;  /* 0x00000029ff048299 */ /* 0x000fe40008011604 */
[----:B------:R-:W-:Y:S02]  /*5a10*/  UIMAD UR10, UR42, UR10, UR6 ;  /* 0x0000000a2a0a72a4 */ /* 0x000fe4000f8e0206 */
[----:B------:R-:W-:Y:S04]  /*5a20*/  @!UP0 USEL UR4, UR5, UR4, !UP2 ;  /* 0x0000000405048287 */ /* 0x000fe8000d000000 */
[----:B------:R-:W-:Y:S02]  /*5a30*/  @!UP0 UIMAD UR10, UR7, UR10, UR4 ;  /* 0x0000000a070a82a4 */ /* 0x000fe4000f8e0204 */
[----:B------:R-:W-:Y:S02]  /*5a40*/  @!UP0 UIADD3 UR11, UPT, UPT, UR11, -UR4, URZ ;  /* 0x800000040b0b8290 */ /* 0x000fe4000fffe0ff */
[----:B------:R-:W-:Y:S02]  /*5a50*/  UIMAD UR7, UR43, UR8, UR38 ;  /* 0x000000082b0772a4 */ /* 0x000fe4000f8e0226 */
[----:B------:R-:W-:Y:S02]  /*5a60*/  @!UP0 UIMAD UR6, UR11, UR42, UR5 ;  /* 0x0000002a0b0682a4 */ /* 0x000fe4000f8e0205 */
[----:B------:R-:W-:Y:S01]  /*5a70*/  UIMAD UR4, UR58, UR9, UR37 ;  /* 0x000000093a0472a4 */ /* 0x000fe2000f8e0225 */
[----:B------:R-:W-:Y:S02]  /*5a80*/  @!UP0 UMOV UR5, UR10 ;  /* 0x0000000a00058c82 */ /* 0x000fe40008000000 */
[----:B------:R-:W-:Y:S02]  /*5a90*/  UIMAD UR38, UR5, UR43, UR7 ;  /* 0x0000002b052672a4 */ /* 0x000fe4000f8e0207 */
[----:B------:R-:W-:Y:S11]  /*5aa0*/  UIMAD UR37, UR6, UR58, UR4 ;  /* 0x0000003a062572a4 */ /* 0x000ff6000f8e0204 */
[----:B------:R-:W-:Y:S01]  /*5ab0*/  @!UPT UIADD3 URZ, UPT, UPT, URZ, URZ, URZ ;  /* 0x000000fffffff290 */ /* 0x000fe2000fffe0ff */
.L_x_91:
[----:B------:R-:W-:Y:S01]  /*5ac0*/  UISETP.NE.AND UP0, UPT, UR39, 0x1, UPT ;  /* 0x000000012700788c */ /* 0x000fe2000bf05270 */
[----:B------:R-:W-:Y:S01]  /*5ad0*/  LOP3.LUT P0, RZ, R57, 0x3f0, RZ, 0xc0, !PT ;  /* 0x000003f039ff7812 */ /* 0x000fe2000780c0ff */
[----:B------:R-:W-:Y:S01]  /*5ae0*/  USHF.L.U32 UR50, UR16, 0x6, URZ ;  /* 0x0000000610327899 */ /* 0x000fe200080006ff */
[----:B------:R-:W-:Y:S01]  /*5af0*/  BSSY.RECONVERGENT B6, `(.L_x_92) ;  /* 0x0000034000067945 */ /* 0x000fe20003800200 */
[----:B------:R-:W-:Y:S01]  /*5b00*/  USHF.L.U32 UR49, UR20, 0x7, URZ ;  /* 0x0000000714317899 */ /* 0x000fe200080006ff */
[----:B------:R-:W-:Y:S06]  /*5b10*/  IADD3 R59, PT, PT, R59, 0x1, RZ ;  /* 0x000000013b3b7810 */ /* 0x000fec0007ffe0ff */
[----:B------:R-:W2:Y:S01]  /*5b20*/  @!UP0 LDCU.128 UR12, c[0x0][0xb10] ;  /* 0x00016200ff0c87ac */ /* 0x000ea20008000c00 */
[----:B------:R-:W3:Y:S01]  /*5b30*/  @!UP0 LDCU UR5, c[0x0][0xb0c] ;  /* 0x00016180ff0587ac */ /* 0x000ee20008000800 */
[----:B------:R-:W4:Y:S01]  /*5b40*/  @!UP0 LDCU UR10, c[0x0][0xb20] ;  /* 0x00016400ff0a87ac */ /* 0x000f220008000800 */
[----:B--2---:R-:W-:Y:S02]  /*5b50*/  UIMAD.WIDE.U32 UR8, UR38, UR12, URZ ;  /* 0x0000000c260872a5 */ /* 0x004fe4000f8e00ff */
[----:B------:R-:W-:Y:S02]  /*5b60*/  UIMAD.WIDE.U32 UR6, UR37, UR15, URZ ;  /* 0x0000000f250672a5 */ /* 0x000fe4000f8e00ff */
[----:B------:R-:W-:Y:S03]  /*5b70*/  @!UP0 UISETP.NE.AND UP1, UPT, UR14, 0x1, UPT ;  /* 0x000000010e00888c */ /* 0x000fe6000bf25270 */
[----:B------:R-:W-:Y:S01]  /*5b80*/  @!UP0 UMOV UR4, UR9 ;  /* 0x0000000900048c82 */ /* 0x000fe20008000000 */
[----:B---3--:R-:W-:Y:S02]  /*5b90*/  @!UP0 UISETP.NE.AND UP2, UPT, UR5, 0x1, UPT ;  /* 0x000000010500888c */ /* 0x008fe4000bf45270 */
[----:B------:R-:W-:Y:S01]  /*5ba0*/  @!UP0 USHF.R.U32.HI UR4, URZ, UR13, UR4 ;  /* 0x0000000dff048299 */ /* 0x000fe20008011604 */
[----:B------:R-:W-:Y:S02]  /*5bb0*/  @!UP0 UMOV UR6, UR7 ;  /* 0x0000000700068c82 */ /* 0x000fe40008000000 */
[----:B----4-:R-:W-:Y:S02]  /*5bc0*/  @!UP0 USHF.R.U32.HI UR6, URZ, UR10, UR6 ;  /* 0x0000000aff068299 */ /* 0x010fe40008011606 */
[----:B------:R-:W-:Y:S02]  /*5bd0*/  @!UP0 USEL UR7, UR38, UR4, !UP2 ;  /* 0x0000000426078287 */ /* 0x000fe4000d000000 */
[----:B------:R-:W-:Y:S04]  /*5be0*/  @!UP0 USEL UR6, UR37, UR6, !UP1 ;  /* 0x0000000625068287 */ /* 0x000fe8000c800000 */
[----:B------:R-:W-:Y:S02]  /*5bf0*/  @!UP0 UIADD3 UR4, UPT, UPT, -UR7, UR6, URZ ;  /* 0x0000000607048290 */ /* 0x000fe4000fffe1ff */
[----:B------:R-:W-:Y:S02]  /*5c00*/  @!UP0 UIADD3 UR6, UPT, UPT, UR7, -UR6, URZ ;  /* 0x8000000607068290 */ /* 0x000fe4000fffe0ff */
[----:B------:R-:W-:Y:S02]  /*5c10*/  @!UP0 UIMAD UR38, UR4, UR5, UR38 ;  /* 0x00000005042682a4 */ /* 0x000fe4000f8e0226 */
[----:B------:R-:W-:Y:S01]  /*5c20*/  @!UP0 UIMAD UR37, UR6, UR14, UR37 ;  /* 0x0000000e062582a4 */ /* 0x000fe2000f8e0225 */
[----:B------:R-:W-:Y:S11]  /*5c30*/  @!P0 BRA `(.L_x_93) ;  /* 0x00000000007c8947 */ /* 0x000ff60003800000 */
[----:B------:R-:W2:Y:S01]  /*5c40*/  LDCU.64 UR8, c[0x4][0x80] ;  /* 0x01001000ff0877ac */ /* 0x000ea20008000a00 */
[----:B------:R-:W-:Y:S01]  /*5c50*/  MOV R2, 0x0 ;  /* 0x0000000000027802 */ /* 0x000fe20000000f00 */
[----:B------:R-:W-:Y:S02]  /*5c60*/  HFMA2 R12, -RZ, RZ, 0, 5.9604644775390625e-08 ;  /* 0x00000001ff0c7431 */ /* 0x000fe400000001ff */
[----:B------:R-:W-:Y:S01]  /*5c70*/  IMAD.MOV.U32 R8, RZ, RZ, 0x70 ;  /* 0x00000070ff087424 */ /* 0x000fe200078e00ff */
[----:B------:R3:W4:Y:S01]  /*5c80*/  LDC.64 R14, c[0x4][R2] ;  /* 0x01000000020e7b82 */ /* 0x0007220000000a00 */
[----:B------:R-:W1:Y:S01]  /*5c90*/  LDCU.64 UR6, c[0x4][0x88] ;  /* 0x01001100ff0677ac */ /* 0x000e620008000a00 */
[----:B------:R-:W-:Y:S01]  /*5ca0*/  IMAD.MOV.U32 R13, RZ, RZ, RZ ;  /* 0x000000ffff0d7224 */ /* 0x000fe200078e00ff */
[----:B------:R-:W1:Y:S01]  /*5cb0*/  LDCU.64 UR4, c[0x4][0x8] ;  /* 0x01000100ff0477ac */ /* 0x000e620008000a00 */
[----:B--2---:R-:W-:Y:S01]  /*5cc0*/  MOV R5, UR9 ;  /* 0x0000000900057c02 */ /* 0x004fe20008000f00 */
[----:B------:R-:W-:Y:S01]  /*5cd0*/  IMAD.U32 R4, RZ, RZ, UR8 ;  /* 0x00000008ff047e24 */ /* 0x000fe2000f8e00ff */
[----:B-1----:R-:W-:Y:S01]  /*5ce0*/  MOV R7, UR7 ;  /* 0x0000000700077c02 */ /* 0x002fe20008000f00 */
[----:B------:R-:W-:Y:S01]  /*5cf0*/  IMAD.U32 R6, RZ, RZ, UR6 ;  /* 0x00000006ff067e24 */ /* 0x000fe2000f8e00ff */
[----:B------:R-:W-:Y:S01]  /*5d00*/  MOV R11, UR5 ;  /* 0x00000005000b7c02 */ /* 0x000fe20008000f00 */
[----:B------:R-:W-:Y:S02]  /*5d10*/  IMAD.U32 R10, RZ, RZ, UR4 ;  /* 0x00000004ff0a7e24 */ /* 0x000fe4000f8e00ff */
[----:B------:R-:W-:Y:S07]  /*5d20*/  LEPC R20, `(.L_x_94) ;  /* 0x000000001014794e */ /* 0x000fee0000000000 */
[----:B---345:R-:W-:Y:S05]  /*5d30*/  CALL.ABS.NOINC R14 ;  /* 0x000000000e007343 */ /* 0x038fea0003c00000 */
.L_x_94:
[----:B------:R-:W1:Y:S01]  /*5d40*/  LDCU.64 UR8, c[0x4][0x80] ;  /* 0x01001000ff0877ac */ /* 0x000e620008000a00 */
[----:B------:R-:W2:Y:S01]  /*5d50*/  LDC.64 R2, c[0x4][R2] ;  /* 0x0100000002027b82 */ /* 0x000ea20000000a00 */
[----:B------:R-:W-:Y:S02]  /*5d60*/  HFMA2 R12, -RZ, RZ, 0, 5.9604644775390625e-08 ;  /* 0x00000001ff0c7431 */ /* 0x000fe400000001ff */
[----:B------:R-:W-:Y:S02]  /*5d70*/  IMAD.MOV.U32 R8, RZ, RZ, 0x70 ;  /* 0x00000070ff087424 */ /* 0x000fe400078e00ff */
[----:B------:R-:W-:Y:S01]  /*5d80*/  IMAD.MOV.U32 R13, RZ, RZ, RZ ;  /* 0x000000ffff0d7224 */ /* 0x000fe200078e00ff */
[----:B------:R-:W3:Y:S01]  /*5d90*/  LDCU.64 UR6, c[0x4][0x88] ;  /* 0x01001100ff0677ac */ /* 0x000ee20008000a00 */
[----:B------:R-:W4:Y:S01]  /*5da0*/  LDCU.64 UR4, c[0x4][0x8] ;  /* 0x01000100ff0477ac */ /* 0x000f220008000a00 */
[----:B-1----:R-:W-:Y:S02]  /*5db0*/  MOV R4, UR8 ;  /* 0x0000000800047c02 */ /* 0x002fe40008000f00 */
[----:B------:R-:W-:Y:S02]  /*5dc0*/  MOV R5, UR9 ;  /* 0x0000000900057c02 */ /* 0x000fe40008000f00 */
[----:B---3--:R-:W-:Y:S01]  /*5dd0*/  MOV R7, UR7 ;  /* 0x0000000700077c02 */ /* 0x008fe20008000f00 */
[----:B------:R-:W-:Y:S01]  /*5de0*/  IMAD.U32 R6, RZ, RZ, UR6 ;  /* 0x00000006ff067e24 */ /* 0x000fe2000f8e00ff */
[----:B----4-:R-:W-:Y:S01]  /*5df0*/  MOV R11, UR5 ;  /* 0x00000005000b7c02 */ /* 0x010fe20008000f00 */
[----:B------:R-:W-:Y:S02]  /*5e00*/  IMAD.U32 R10, RZ, RZ, UR4 ;  /* 0x00000004ff0a7e24 */ /* 0x000fe4000f8e00ff */
[----:B------:R-:W-:Y:S07]  /*5e10*/  LEPC R20, `(.L_x_93) ;  /* 0x000000001014794e */ /* 0x000fee0000000000 */
[----:B--2---:R-:W-:Y:S05]  /*5e20*/  CALL.ABS.NOINC R2 ;  /* 0x0000000002007343 */ /* 0x004fea0003c00000 */
.L_x_93:
[----:B------:R-:W-:Y:S05]  /*5e30*/  BSYNC.RECONVERGENT B6 ;  /* 0x0000000000067941 */ /* 0x000fea0003800200 */
.L_x_92:
[----:B------:R-:W-:Y:S02]  /*5e40*/  R2UR UR6, R56 ;  /* 0x00000000380672ca */ /* 0x000fe400000e0000 */
[----:B------:R-:W-:Y:S02]  /*5e50*/  R2UR UR5, R67 ;  /* 0x00000000430572ca */ /* 0x000fe400000e0000 */
[----:B------:R-:W-:Y:S02]  /*5e60*/  R2UR UR4, R66 ;  /* 0x00000000420472ca */ /* 0x000fe400000e0000 */
[----:B------:R-:W-:Y:S02]  /*5e70*/  ISETP.NE.U32.AND P4, PT, R50, RZ, PT ;  /* 0x000000ff3200720c */ /* 0x000fe40003f85070 */
[----:B------:R-:W-:Y:S02]  /*5e80*/  ISETP.NE.U32.AND P2, PT, RZ, UR54, PT ;  /* 0x00000036ff007c0c */ /* 0x000fe4000bf45070 */
[----:B------:R-:W-:Y:S02]  /*5e90*/  ISETP.NE.AND.EX P4, PT, R51, RZ, PT, P4 ;  /* 0x000000ff3300720c */ /* 0x000fe40003f85340 */
[----:B------:R-:W-:Y:S01]  /*5ea0*/  ISETP.NE.AND.EX P2, PT, RZ, UR55, PT, P2 ;  /* 0x00000037ff007c0c */ /* 0x000fe2000bf45320 */
[----:B------:R-:W-:Y:S02]  /*5eb0*/  UISETP.NE.AND UP2, UPT, UR6, URZ, UPT ;  /* 0x000000ff0600728c */ /* 0x000fe4000bf45270 */
[----:B------:R-:W-:Y:S04]  /*5ec0*/  UISETP.NE.U32.AND UP0, UPT, UR5, URZ, UPT ;  /* 0x000000ff0500728c */ /* 0x000fe8000bf05070 */
[----:B------:R-:W-:Y:S01]  /*5ed0*/  UISETP.NE.AND.EX UP1, UPT, UR4, URZ, UPT, UP0 ;  /* 0x000000ff0400728c */ /* 0x000fe2000bf25300 */
[----:B------:R-:W-:Y:S01]  /*5ee0*/  PLOP3.LUT P1, PT, PT, PT, UP2, 0x80, 0x8 ;  /* 0x000000000008781c */ /* 0x000fe20003f2f028 */
[----:B------:R-:W-:Y:S03]  /*5ef0*/  UPLOP3.LUT UP0, UPT, UPT, UPT, UPT, 0x40, 0x4 ;  /* 0x000000000004789c */ /* 0x000fe60003f0e870 */
[----:B------:R-:W-:Y:S06]  /*5f00*/  @UP2 UPLOP3.LUT UP0, UPT, UPT, UPT, UP1, 0x80, 0x8 ;  /* 0x000000000008289c */ /* 0x000fec0003f0f010 */
[----:B------:R-:W-:Y:S01]  /*5f10*/  PLOP3.LUT P0, PT, PT, PT, UP0, 0x80, 0x8 ;  /* 0x000000000008781c */ /* 0x000fe20003f0f008 */
[----:B------:R-:W-:Y:S01]  /*5f20*/  @!UPT UIADD3 URZ, UPT, UPT, URZ, URZ, URZ ;  /* 0x000000fffffff290 */ /* 0x000fe2000fffe0ff */
[----:B------:R-:W-:Y:S11]  /*5f30*/  BRA.U !UP1, `(.L_x_95) ;  /* 0x0000000109407547 */ /* 0x000ff6000b800000 */
[----:B------:R-:W-:Y:S01]  /*5f40*/  UISETP.NE.U32.AND UP0, UPT, UR54, URZ, UPT ;  /* 0x000000ff3600728c */ /* 0x000fe2000bf05070 */
[----:B------:R-:W-:Y:S01]  /*5f50*/  R2UR UR6, R67 ;  /* 0x00000000430672ca */ /* 0x000fe200000e0000 */
[----:B------:R-:W2:Y:S01]  /*5f60*/  LDCU.64 UR8, c[0x0][0x358] ;  /* 0x00006b00ff0877ac */ /* 0x000ea20008000a00 */
[----:B------:R-:W-:Y:S02]  /*5f70*/  HFMA2 R53, -RZ, RZ, 0, 5.9604644775390625e-08 ;  /* 0x00000001ff357431 */ /* 0x000fe400000001ff */
[----:B-1----:R-:W-:Y:S01]  /*5f80*/  IMAD.MOV.U32 R0, RZ, RZ, 0x1 ;  /* 0x00000001ff007424 */ /* 0x002fe200078e00ff */
[----:B------:R-:W-:Y:S06]  /*5f90*/  UISETP.NE.AND.EX UP0, UPT, UR55, URZ, UPT, UP0 ;  /* 0x000000ff3700728c */ /* 0x000fec000bf05300 */
[----:B------:R-:W-:Y:S05]  /*5fa0*/  PLOP3.LUT P3, PT, PT, PT, UP0, 0x80, 0x8 ;  /* 0x000000000008781c */ /* 0x000fea0003f6f008 */
[----:B------:R-:W1:Y:S01]  /*5fb0*/  @UP0 LDCU.64 UR4, c[0x0][0x888] ;  /* 0x00011100ff0407ac */ /* 0x000e620008000a00 */
[----:B------:R-:W-:Y:S07]  /*5fc0*/  @UP0 UIMAD UR6, UR36, UR6, URZ ;  /* 0x00000006240602a4 */ /* 0x000fee000f8e02ff */
[----:B------:R-:W-:Y:S01]  /*5fd0*/  @!P3 PRMT R53, R0, 0x7610, R53 ;  /* 0x000076100035b816 */ /* 0x000fe20000000035 */
[----:B-1----:R-:W-:Y:S06]  /*5fe0*/  @UP0 UIMAD.WIDE UR4, UR6, 0x4, UR4 ;  /* 0x00000004060408a5 */ /* 0x002fec000f8e0204 */
[----:B------:R-:W-:Y:S02]  /*5ff0*/  IMAD.U32 R2, RZ, RZ, UR4 ;  /* 0x00000004ff027e24 */ /* 0x000fe4000f8e00ff */
[----:B------:R-:W-:Y:S03]  /*6000*/  IMAD.U32 R3, RZ, RZ, UR5 ;  /* 0x00000005ff037e24 */ /* 0x000fe6000f8e00ff */
[----:B------:R-:W1:Y:S02]  /*6010*/  @!UP0 LDCU UR4, c[0x0][0x880] ;  /* 0x00011000ff0487ac */ /* 0x000e640008000800 */
[----:B--2--5:R2:W5:Y:S02]  /*6020*/  @P3 LDG.E R27, desc[UR8][R2.64] ;  /* 0x00000008021b3981 */ /* 0x024564000c1e1900 */
[----:B-12---:R-:W-:Y:S02]  /*6030*/  @!P3 MOV R27, UR4 ;  /* 0x00000004001bbc02 */ /* 0x006fe40008000f00 */
.L_x_95:
[----:B------:R-:W-:Y:S05]  /*6040*/  @!P4 BRA `(.L_x_96) ;  /* 0x000000000024c947 */ /* 0x000fea0003800000 */
[----:B------:R-:W-:Y:S01]  /*6050*/  ISETP.NE.U32.AND P3, PT, R48, RZ, PT ;  /* 0x000000ff3000720c */ /* 0x000fe20003f65070 */
[----:B------:R-:W2:Y:S03]  /*6060*/  LDCU.64 UR4, c[0x0][0x358] ;  /* 0x00006b00ff0477ac */ /* 0x000ea60008000a00 */
[----:B------:R-:W-:Y:S11]  /*6070*/  ISETP.NE.AND.EX P3, PT, R49, RZ, PT, P3 ;  /* 0x000000ff3100720c */ /* 0x000ff60003f65330 */
[----:B------:R-:W-:Y:S02]  /*6080*/  @!UPT UIADD3 URZ, UPT, UPT, URZ, URZ, URZ ;  /* 0x000000fffffff290 */ /* 0x000fe4000fffe0ff */
[----:B------:R-:W3:Y:S01]  /*6090*/  @P3 LDC.64 R2, c[0x0][0x8a8] ;  /* 0x00022a00ff023b82 */ /* 0x000ee20000000a00 */
[----:B-1----:R-:W-:Y:S04]  /*60a0*/  @P3 IMAD R0, R50, UR36, RZ ;  /* 0x0000002432003c24 */ /* 0x002fe8000f8e02ff */
[----:B---3--:R-:W-:Y:S05]  /*60b0*/  @P3 IMAD.WIDE R2, R0, 0x4, R2 ;  /* 0x0000000400023825 */ /* 0x008fea00078e0202 */
[----:B--2--5:R2:W5:Y:S02]  /*60c0*/  @P3 LDG.E R24, desc[UR4][R2.64] ;  /* 0x0000000402183981 */ /* 0x024564000c1e1900 */
[----:B--2---:R-:W3:Y:S02]  /*60d0*/  @!P3 LDC R24, c[0x0][0x8a0] ;  /* 0x00022800ff18bb82 */ /* 0x004ee40000000800 */
.L_x_96:
[----:B-----5:R-:W-:Y:S01]  /*60e0*/  FSETP.NEU.AND P3, PT, R27, RZ, PT ;  /* 0x000000ff1b00720b */ /* 0x020fe20003f6d000 */
[----:B------:R-:W-:Y:S01]  /*60f0*/  IMAD.SHL.U32 R74, R52, 0x4, RZ ;  /* 0x00000004344a7824 */ /* 0x000fe200078e00ff */
[----:B------:R-:W-:Y:S01]  /*6100*/  SEL R4, RZ, 0xffffffff, P2 ;  /* 0xffffffffff047807 */ /* 0x000fe20001000000 */
[----:B------:R-:W-:Y:S01]  /*6110*/  BSSY B1, `(.L_x_97) ;  /* 0x0000044000017945 */ /* 0x000fe20003800000 */
[----:B------:R-:W-:Y:S01]  /*6120*/  @P1 LOP3.LUT P2, RZ, R53, 0xff, RZ, 0xc0, !PT ;  /* 0x000000ff35ff1812 */ /* 0x000fe2000784c0ff */
[----:B------:R-:W-:Y:S01]  /*6130*/  VIADD R70, R74, UR44 ;  /* 0x0000002c4a467c36 */ /* 0x000fe20008000000 */
[----:B-1----:R-:W-:Y:S01]  /*6140*/  @P1 SEL R0, RZ, 0xffffffff, P3 ;  /* 0xffffffffff001807 */ /* 0x002fe20001800000 */
[----:B------:R-:W-:Y:S01]  /*6150*/  IMAD.MOV.U32 R75, RZ, RZ, 0x1 ;  /* 0x00000001ff4b7424 */ /* 0x000fe200078e00ff */
[----:B------:R-:W-:Y:S01]  /*6160*/  LOP3.LUT R62, R62, 0x1, RZ, 0x3c, !PT ;  /* 0x000000013e3e7812 */ /* 0x000fe200078e3cff */
[----:B------:R-:W-:Y:S01]  /*6170*/  IMAD.MOV.U32 R73, RZ, RZ, RZ ;  /* 0x000000ffff497224 */ /* 0x000fe200078e00ff */
[----:B------:R-:W-:Y:S02]  /*6180*/  @P0 SEL R0, R4, R0, !P2 ;  /* 0x0000000004000207 */ /* 0x000fe40005000000 */
[----:B------:R-:W-:Y:S02]  /*6190*/  CS2R R38, SRZ ;  /* 0x0000000000267805 */ /* 0x000fe4000001ff00 */
[----:B------:R-:W-:Y:S02]  /*61a0*/  LEA R26, R22, UR44, 0x3 ;  /* 0x0000002c161a7c11 */ /* 0x000fe4000f8e18ff */
[----:B------:R-:W-:Y:S02]  /*61b0*/  CS2R R36, SRZ ;  /* 0x0000000000247805 */ /* 0x000fe4000001ff00 */
[----:B------:R-:W-:Y:S02]  /*61c0*/  @P1 LOP3.LUT R0, R0, 0x1, RZ, 0xc0, !PT ;  /* 0x0000000100001812 */ /* 0x000fe400078ec0ff */
[----:B------:R-:W-:Y:S02]  /*61d0*/  CS2R R34, SRZ ;  /* 0x0000000000227805 */ /* 0x000fe4000001ff00 */
[----:B------:R-:W-:Y:S02]  /*61e0*/  SHF.L.U32 R2, R61, 0x1f, RZ ;  /* 0x0000001f3d027819 */ /* 0x000fe400000006ff */
[----:B------:R-:W-:Y:S02]  /*61f0*/  CS2R R32, SRZ ;  /* 0x0000000000207805 */ /* 0x000fe4000001ff00 */
[----:B------:R-:W-:Y:S02]  /*6200*/  ISETP.NE.U32.OR P6, PT, R0, 0x1, !P1 ;  /* 0x000000010000780c */ /* 0x000fe40004fc5470 */
[----:B------:R-:W-:Y:S02]  /*6210*/  CS2R R42, SRZ ;  /* 0x00000000002a7805 */ /* 0x000fe4000001ff00 */
[----:B------:R-:W-:Y:S02]  /*6220*/  PLOP3.LUT P2, PT, PT, PT, UP1, 0x80, 0x8 ;  /* 0x000000000008781c */ /* 0x000fe40003f4f018 */
[----:B------:R-:W-:Y:S02]  /*6230*/  CS2R R40, SRZ ;  /* 0x0000000000287805 */ /* 0x000fe4000001ff00 */
[----:B------:R-:W-:Y:S02]  /*6240*/  LEA.HI R25, R22, R22, RZ, 0x1 ;  /* 0x0000001616197211 */ /* 0x000fe400078f08ff */
[----:B------:R-:W-:Y:S02]  /*6250*/  CS2R R46, SRZ ;  /* 0x00000000002e7805 */ /* 0x000fe4000001ff00 */
[----:B------:R-:W-:Y:S02]  /*6260*/  LOP3.LUT P4, R58, R53, 0xff, RZ, 0xc0, !PT ;  /* 0x000000ff353a7812 */ /* 0x000fe4000788c0ff */
[----:B------:R-:W-:Y:S02]  /*6270*/  CS2R R44, SRZ ;  /* 0x00000000002c7805 */ /* 0x000fe4000001ff00 */
[----:B------:R-:W-:Y:S01]  /*6280*/  SEL R3, RZ, 0xffffffff, P3 ;  /* 0xffffffffff037807 */ /* 0x000fe20001800000 */
[----:B------:R-:W-:Y:S01]  /*6290*/  VIADD R71, R70, 0x400 ;  /* 0x0000040046477836 */ /* 0x000fe20000000000 */
[----:B------:R-:W-:Y:S01]  /*62a0*/  P2R R68, PR, RZ, 0x40 ;  /* 0x00000040ff447803 */ /* 0x000fe20000000000 */
[----:B------:R-:W-:Y:S01]  /*62b0*/  IMAD.IADD R69, R63, 0x1, R70 ;  /* 0x000000013f457824 */ /* 0x000fe200078e0246 */
[----:B------:R-:W-:Y:S02]  /*62c0*/  @P6 SHF.L.U32 R0, R62, 0x1f, RZ ;  /* 0x0000001f3e006819 */ /* 0x000fe400000006ff */
[----:B------:R-:W-:Y:S02]  /*62d0*/  @P2 SEL R3, R4, R3, !P4 ;  /* 0x0000000304032207 */ /* 0x000fe40006000000 */
[----:B------:R1:W2:Y:S02]  /*62e0*/  @P6 SYNCS.PHASECHK.TRANS64.TRYWAIT P1, [UR44+0x40], R0 ;  /* 0x00004000ff0065a7 */ /* 0x0002a4000802112c */
[----:B------:R-:W-:Y:S04]  /*62f0*/  LOP3.LUT R3, R3, 0x1, RZ, 0xc0, !PT ;  /* 0x0000000103037812 */ /* 0x000fe800078ec0ff */
[----:B------:R-:W-:Y:S04]  /*6300*/  ISETP.NE.U32.AND P5, PT, R3, 0x1, PT ;  /* 0x000000010300780c */ /* 0x000fe80003fa5070 */
[----:B------:R-:W-:Y:S01]  /*6310*/  P2R R76, PR, RZ, 0x20 ;  /* 0x00000020ff4c7803 */ /* 0x000fe20000000000 */
[----:B------:R4:W3:Y:S01]  /*6320*/  SYNCS.PHASECHK.TRANS64.TRYWAIT P0, [R26+URZ+0xb0], R2 ;  /* 0x0000b0021a0075a7 */ /* 0x0008e200080011ff */
[C---:B-1----:R-:W-:Y:S01]  /*6330*/  IMAD.SHL.U32 R0, R25.reuse, 0x40, RZ ;  /* 0x0000004019007824 */ /* 0x042fe200078e00ff */
[----:B------:R-:W-:Y:S04]  /*6340*/  LOP3.LUT R25, R25, 0xffe, RZ, 0xc0, !PT ;  /* 0x00000ffe19197812 */ /* 0x000fe800078ec0ff */
[----:B------:R-:W-:Y:S01]  /*6350*/  LOP3.LUT R0, R0, 0xffffff80, RZ, 0xc0, !PT ;  /* 0xffffff8000007812 */ /* 0x000fe200078ec0ff */
[----:B------:R-:W-:Y:S04]  /*6360*/  IMAD.IADD R25, R22, 0x1, -R25 ;  /* 0x0000000116197824 */ /* 0x000fe800078e0a19 */
[----:B------:R-:W-:Y:S04]  /*6370*/  IMAD.IADD R0, R23, 0x1, R0 ;  /* 0x0000000117007824 */ /* 0x000fe800078e0200 */
[----:B------:R-:W-:Y:S01]  /*6380*/  IMAD R25, R25, 0x100000, R0 ;  /* 0x0010000019197824 */ /* 0x000fe200078e0200 */
[----:B--2---:R-:W-:Y:S01]  /*6390*/  @P6 SEL R75, RZ, 0x1, !P1 ;  /* 0x00000001ff4b6807 */ /* 0x004fe20004800000 */
[----:B----4-:R-:W-:Y:S06]  /*63a0*/  @!P6 BRA `(.L_x_98) ;  /* 0x000000000068e947 */ /* 0x010fec0003800000 */
[C---:B------:R-:W-:Y:S01]  /*63b0*/  @P5 IMAD R5, R64.reuse, 0x4, R71 ;  /* 0x0000000440055824 */ /* 0x040fe200078e0247 */
[----:B------:R-:W-:Y:S01]  /*63c0*/  ISETP.NE.AND P1, PT, R75, RZ, PT ;  /* 0x000000ff4b00720c */ /* 0x000fe20003f25270 */
[----:B------:R-:W-:Y:S01]  /*63d0*/  @P5 IMAD R4, R64, 0x4, R70 ;  /* 0x0000000440045824 */ /* 0x000fe200078e0246 */
[----:B------:R-:W-:Y:S01]  /*63e0*/  BSSY B0, `(.L_x_99) ;  /* 0x000000e000007945 */ /* 0x000fe20003800000 */
[----:B------:R-:W-:Y:S01]  /*63f0*/  IMAD.MOV.U32 R38, RZ, RZ, RZ ;  /* 0x000000ffff267224 */ /* 0x000fe200078e00ff */
[----:B------:R-:W-:Y:S01]  /*6400*/  CS2R R34, SRZ ;  /* 0x0000000000227805 */ /* 0x000fe2000001ff00 */
[----:B------:R-:W-:Y:S01]  /*6410*/  @P5 IMAD.IADD R5, R63, 0x1, R5 ;  /* 0x000000013f055824 */ /* 0x000fe200078e0205 */
[----:B------:R-:W-:Y:S02]  /*6420*/  CS2R R32, SRZ ;  /* 0x0000000000207805 */ /* 0x000fe4000001ff00 */
[----:B------:R-:W-:Y:S02]  /*6430*/  CS2R R36, SRZ ;  /* 0x0000000000247805 */ /* 0x000fe4000001ff00 */
[----:B------:R-:W-:Y:S02]  /*6440*/  CS2R R46, SRZ ;  /* 0x00000000002e7805 */ /* 0x000fe4000001ff00 */
[----:B------:R-:W-:Y:S02]  /*6450*/  CS2R R44, SRZ ;  /* 0x00000000002c7805 */ /* 0x000fe4000001ff00 */
[----:B------:R-:W-:Y:S02]  /*6460*/  CS2R R42, SRZ ;  /* 0x00000000002a7805 */ /* 0x000fe4000001ff00 */
[----:B------:R-:W-:Y:S01]  /*6470*/  CS2R R40, SRZ ;  /* 0x0000000000287805 */ /* 0x000fe2000001ff00 */
[----:B------:R-:W-:Y:S06]  /*6480*/  @P1 BRA `(.L_x_100) ;  /* 0x00000000000c1947 */ /* 0x000fec0003800000 */
[----:B------:R-:W-:Y:S04]  /*6490*/  SHF.L.U32 R3, R62, 0x1f, RZ ;  /* 0x0000001f3e037819 */ /* 0x000fe800000006ff */
[----:B------:R-:W1:Y:S02]  /*64a0*/  SYNCS.PHASECHK.TRANS64.TRYWAIT P1, [UR44+0x40], R3 ;  /* 0x00004003ff0075a7 */ /* 0x000e64000802112c */
[----:B-1----:R-:W-:Y:S05]  /*64b0*/  @!P1 BRA `(.L_x_101) ;  /* 0x0000003000949947 */ /* 0x002fea0003800000 */
.L_x_100:
[----:B------:R-:W-:Y:S05]  /*64c0*/  BSYNC B0 ;  /* 0x0000000000007941 */ /* 0x000fea0003800000 */
.L_x_99:
[----:B------:R-:W-:Y:S01]  /*64d0*/  ISETP.NE.AND P1, PT, R76, RZ, PT ;  /* 0x000000ff4c00720c */ /* 0x000fe20003f25270 */
[----:B------:R-:W-:Y:S11]  /*64e0*/  HFMA2 R73, -RZ, RZ, 0, 5.9604644775390625e-08 ;  /* 0x00000001ff497431 */ /* 0x000ff600000001ff */
[----:B------:R-:W-:Y:S01]  /*64f0*/  @!UPT UIADD3 URZ, UPT, UPT, URZ, URZ, URZ ;  /* 0x000000fffffff290 */ /* 0x000fe2000fffe0ff */
[----:B------:R-:W-:Y:S05]  /*6500*/  @P1 WARPSYNC.ALL ;  /* 0x0000000000001948 */ /* 0x000fea0003800000 */
[----:B------:R2:W4:Y:S04]  /*6510*/  @P1 LDSM.16.M88.4 R32, [R4+0x400] ;  /* 0x000400000420183b */ /* 0x0005280000000200 */
[----:B------:R2:W1:Y:S04]  /*6520*/  @P1 LDSM.16.M88.4 R36, [R5] ;  /* 0x000000000524183b */ /* 0x0004680000000200 */
[----:B------:R2:W1:Y:S04]  /*6530*/  @P1 LDSM.16.M88.4 R44, [R74+UR44+0x400] ;  /* 0x0004002c4a2c183b */ /* 0x0004680008000200 */
[----:B------:R2:W1:Y:S02]  /*6540*/  @P1 LDSM.16.M88.4 R40, [R69+0x400] ;  /* 0x000400004528183b */ /* 0x0004640000000200 */
.L_x_98:
[----:B------:R-:W-:Y:S05]  /*6550*/  BSYNC B1 ;  /* 0x0000000000017941 */ /* 0x000fea0003800000 */
.L_x_97:
[----:B-1----:R-:W-:Y:S04]  /*6560*/  SHF.R.U32.HI R0, RZ, 0x15, R25 ;  /* 0x00000015ff007819 */ /* 0x002fe80000011619 */
[----:B------:R-:W-:Y:S01]  /*6570*/  LOP3.LUT P1, RZ, R0, 0x3, R54, 0x48, !PT ;  /* 0x0000000300ff7812 */ /* 0x000fe20007824836 */
[----:B------:R-:W-:Y:S01]  /*6580*/  @!UPT UIADD3 URZ, UPT, UPT, URZ, URZ, URZ ;  /* 0x000000fffffff290 */ /* 0x000fe2000fffe0ff */
[----:B---3--:R-:W-:Y:S11]  /*6590*/  @P0 BRA `(.L_x_102) ;  /* 0x0000000000080947 */ /* 0x008ff60003800000 */
[----:B------:R-:W1:Y:S02]  /*65a0*/  SYNCS.PHASECHK.TRANS64.TRYWAIT P0, [R26+URZ+0xb0], R2 ;  /* 0x0000b0021a0075a7 */ /* 0x000e6400080011ff */
[----:B-1----:R-:W-:Y:S05]  /*65b0*/  @!P0 BRA `(.L_x_103) ;  /* 0x00000030006c8947 */ /* 0x002fea0003800000 */
.L_x_102:
[----:B------:R-:W-:Y:S05]  /*65c0*/  @!P1 BRA `(.L_x_104) ;  /* 0x0000000000409947 */ /* 0x000fea0003800000 */
[----:B------:R-:W2:Y:S01]  /*65d0*/  LDCU.64 UR8, c[0x4][0x70] ;  /* 0x01000e00ff0877ac */ /* 0x000ea20008000a00 */
[----:B------:R-:W-:Y:S01]  /*65e0*/  MOV R3, 0x0 ;  /* 0x0000000000037802 */ /* 0x000fe20000000f00 */
[----:B------:R-:W-:Y:S02]  /*65f0*/  HFMA2 R12, -RZ, RZ, 0, 5.9604644775390625e-08 ;  /* 0x00000001ff0c7431 */ /* 0x000fe400000001ff */
[----:B------:R-:W-:Y:S02]  /*6600*/  IMAD.MOV.U32 R8, RZ, RZ, 0x192 ;  /* 0x00000192ff087424 */ /* 0x000fe400078e00ff */
[----:B------:R-:W-:Y:S01]  /*6610*/  IMAD.MOV.U32 R13, RZ, RZ, RZ ;  /* 0x000000ffff0d7224 */ /* 0x000fe200078e00ff */
[----:B------:R-:W3:Y:S01]  /*6620*/  LDCU.64 UR6, c[0x4][0x78] ;  /* 0x01000f00ff0677ac */ /* 0x000ee20008000a00 */
[----:B-1----:R-:W1:Y:S01]  /*6630*/  LDC.64 R2, c[0x4][R3] ;  /* 0x0100000003027b82 */ /* 0x002e620000000a00 */
[----:B------:R-:W5:Y:S01]  /*6640*/  LDCU.64 UR4, c[0x4][0x10] ;  /* 0x01000200ff0477ac */ /* 0x000f620008000a00 */
[----:B--2---:R-:W-:Y:S01]  /*6650*/  MOV R5, UR9 ;  /* 0x0000000900057c02 */ /* 0x004fe20008000f00 */
[----:B------:R-:W-:Y:S01]  /*6660*/  IMAD.U32 R4, RZ, RZ, UR8 ;  /* 0x00000008ff047e24 */ /* 0x000fe2000f8e00ff */
[----:B---3--:R-:W-:Y:S01]  /*6670*/  MOV R7, UR7 ;  /* 0x0000000700077c02 */ /* 0x008fe20008000f00 */
[----:B------:R-:W-:Y:S01]  /*6680*/  IMAD.U32 R6, RZ, RZ, UR6 ;  /* 0x00000006ff067e24 */ /* 0x000fe2000f8e00ff */
[----:B-----5:R-:W-:Y:S01]  /*6690*/  MOV R11, UR5 ;  /* 0x00000005000b7c02 */ /* 0x020fe20008000f00 */
[----:B------:R-:W-:Y:S02]  /*66a0*/  IMAD.U32 R10, RZ, RZ, UR4 ;  /* 0x00000004ff0a7e24 */ /* 0x000fe4000f8e00ff */
[----:B------:R-:W-:Y:S07]  /*66b0*/  LEPC R20, `(.L_x_104) ;  /* 0x000000001014794e */ /* 0x000fee0000000000 */
[----:B-1--4-:R-:W-:Y:S05]  /*66c0*/  CALL.ABS.NOINC R2 ;  /* 0x0000000002007343 */ /* 0x012fea0003c00000 */
.L_x_104:
[----:B------:R-:W-:Y:S01]  /*66d0*/  LOP3.LUT R20, R44, 0xffffe000, RZ, 0xc0, !PT ;  /* 0xffffe0002c147812 */ /* 0x000fe200078ec0ff */
[----:B------:R-:W-:Y:S05]  /*66e0*/  WARPSYNC.ALL ;  /* 0x0000000000007948 */ /* 0x000fea0003800000 */
[----:B------:R-:W-:Y:S01]  /*66f0*/  R2UR UR4, R25 ;  /* 0x00000000190472ca */ /* 0x000fe200000e0000 */
[----:B------:R-:W-:Y:S01]  /*6700*/  IMAD.SHL.U32 R77, R64, 0x4, RZ ;  /* 0x00000004404d7824 */ /* 0x000fe200078e00ff */
[----:B------:R-:W-:Y:S01]  /*6710*/  LOP3.LUT R21, R45, 0xffffe000, RZ, 0xc0, !PT ;  /* 0xffffe0002d157812 */ /* 0x000fe200078ec0ff */
[----:B------:R-:W-:Y:S01]  /*6720*/  BSSY.RECONVERGENT B0, `(.L_x_105) ;  /* 0x0000059000007945 */ /* 0x000fe20003800200 */
[----:B------:R-:W-:Y:S02]  /*6730*/  ISETP.NE.AND P0, PT, R65, RZ, PT ;  /* 0x000000ff4100720c */ /* 0x000fe40003f05270 */
[----:B------:R-:W-:Y:S05]  /*6740*/  IADD3 R71, PT, PT, R71, R77, RZ ;  /* 0x0000004d47477210 */ /* 0x000fea0007ffe0ff */
[----:B------:R-:W-:Y:S02]  /*6750*/  IMAD.IADD R72, R63, 0x1, R71 ;  /* 0x000000013f487824 */ /* 0x000fe400078e0247 */
[----:B--2---:R-:W2:Y:S02]  /*6760*/  LDTM.16dp128bit.x8 R4, tmem[UR4] ;  /* 0x00000004000479ee */ /* 0x004ea40008180000 */
[C---:B--2---:R-:W-:Y:S01]  /*6770*/  FMUL R0, R24.reuse, R4 ;  /* 0x0000000418007220 */ /* 0x044fe20000400000 */
[C---:B-1----:R-:W-:Y:S01]  /*6780*/  FMUL R2, R24.reuse, R5 ;  /* 0x0000000518027220 */ /* 0x042fe20000400000 */
[C---:B------:R-:W-:Y:S01]  /*6790*/  FMUL R3, R24.reuse, R6 ;  /* 0x0000000618037220 */ /* 0x040fe20000400000 */
[----:B------:R-:W-:Y:S01]  /*67a0*/  FMUL R4, R24, R8 ;  /* 0x0000000818047220 */ /* 0x000fe20000400000 */
[C---:B------:R-:W-:Y:S01]  /*67b0*/  FFMA R28, R27.reuse, R20, R0 ;  /* 0x000000141b1c7223 */ /* 0x040fe20000000000 */
[----:B------:R-:W-:Y:S01]  /*67c0*/  LOP3.LUT R0, R46, 0xffffe000, RZ, 0xc0, !PT ;  /* 0xffffe0002e007812 */ /* 0x000fe200078ec0ff */
[----:B------:R-:W-:Y:S01]  /*67d0*/  FFMA R29, R27, R21, R2 ;  /* 0x000000151b1d7223 */ /* 0x000fe20000000002 */
[----:B------:R-:W-:Y:S01]  /*67e0*/  LOP3.LUT R2, R47, 0xffffe000, RZ, 0xc0, !PT ;  /* 0xffffe0002f027812 */ /* 0x000fe200078ec0ff */
[C---:B------:R-:W-:Y:S01]  /*67f0*/  FMUL R5, R24.reuse, R9 ;  /* 0x0000000918057220 */ /* 0x040fe20000400000 */
[----:B------:R-:W-:Y:S01]  /*6800*/  F2FP.TF32.F32.PACK_B R28, R28 ;  /* 0x0000001cff1c723e */ /* 0x000fe200024050ff */
[C---:B------:R-:W-:Y:S01]  /*6810*/  FMUL R8, R24.reuse, R12 ;  /* 0x0000000c18087220 */ /* 0x040fe20000400000 */
[----:B------:R-:W-:Y:S01]  /*6820*/  F2FP.TF32.F32.PACK_B R29, R29 ;  /* 0x0000001dff1d723e */ /* 0x000fe200024050ff */
[C---:B------:R-:W-:Y:S01]  /*6830*/  FMUL R9, R24.reuse, R13 ;  /* 0x0000000d18097220 */ /* 0x040fe20000400000 */
[----:B------:R-:W-:Y:S01]  /*6840*/  FMUL R12, R24, R16 ;  /* 0x00000010180c7220 */ /* 0x000fe20000400000 */
[----:B------:R-:W-:Y:S01]  /*6850*/  LOP3.LUT R16, R40, 0xffffe000, RZ, 0xc0, !PT ;  /* 0xffffe00028107812 */ /* 0x000fe200078ec0ff */
[C---:B------:R-:W-:Y:S01]  /*6860*/  FMUL R7, R24.reuse, R7 ;  /* 0x0000000718077220 */ /* 0x040fe20000400000 */
[----:B------:R-:W-:Y:S01]  /*6870*/  FMUL R13, R24, R17 ;  /* 0x00000011180d7220 */ /* 0x000fe20000400000 */
[----:B------:R-:W-:Y:S01]  /*6880*/  LOP3.LUT R17, R41, 0xffffe000, RZ, 0xc0, !PT ;  /* 0xffffe00029117812 */ /* 0x000fe200078ec0ff */
[----:B------:R-:W-:Y:S01]  /*6890*/  FFMA R30, R27, R0, R3 ;  /* 0x000000001b1e7223 */ /* 0x000fe20000000003 */
[----:B------:R-:W-:Y:S01]  /*68a0*/  LOP3.LUT R0, R42, 0xffffe000, RZ, 0xc0, !PT ;  /* 0xffffe0002a007812 */ /* 0x000fe200078ec0ff */
[----:B------:R-:W-:Y:S01]  /*68b0*/  FMUL R6, R24, R10 ;  /* 0x0000000a18067220 */ /* 0x000fe20000400000 */
[----:B----4-:R-:W-:Y:S01]  /*68c0*/  LOP3.LUT R3, R33, 0xffffe000, RZ, 0xc0, !PT ;  /* 0xffffe00021037812 */ /* 0x010fe200078ec0ff */
[----:B------:R-:W-:Y:S01]  /*68d0*/  FFMA R31, R27, R2, R7 ;  /* 0x000000021b1f7223 */ /* 0x000fe20000000007 */
[----:B------:R-:W-:Y:S01]  /*68e0*/  LOP3.LUT R2, R43, 0xffffe000, RZ, 0xc0, !PT ;  /* 0xffffe0002b027812 */ /* 0x000fe200078ec0ff */
[C---:B------:R-:W-:Y:S01]  /*68f0*/  FFMA R4, R27.reuse, R16, R4 ;  /* 0x000000101b047223 */ /* 0x040fe20000000004 */
[----:B------:R-:W-:Y:S01]  /*6900*/  LOP3.LUT R16, R34, 0xffffe000, RZ, 0xc0, !PT ;  /* 0xffffe00022107812 */ /* 0x000fe200078ec0ff */
[C---:B------:R-:W-:Y:S01]  /*6910*/  FFMA R5, R27.reuse, R17, R5 ;  /* 0x000000111b057223 */ /* 0x040fe20000000005 */
[----:B------:R-:W-:Y:S01]  /*6920*/  F2FP.TF32.F32.PACK_B R30, R30 ;  /* 0x0000001eff1e723e */ /* 0x000fe200024050ff */
[C---:B------:R-:W-:Y:S01]  /*6930*/  FFMA R6, R27.reuse, R0, R6 ;  /* 0x000000001b067223 */ /* 0x040fe20000000006 */
[----:B------:R-:W-:Y:S01]  /*6940*/  LOP3.LUT R0, R32, 0xffffe000, RZ, 0xc0, !PT ;  /* 0xffffe00020007812 */ /* 0x000fe200078ec0ff */
[C---:B------:R-:W-:Y:S01]  /*6950*/  FMUL R11, R24.reuse, R11 ;  /* 0x0000000b180b7220 */ /* 0x040fe20000400000 */
[----:B------:R-:W-:Y:S01]  /*6960*/  F2FP.TF32.F32.PACK_B R31, R31 ;  /* 0x0000001fff1f723e */ /* 0x000fe200024050ff */
[----:B------:R-:W-:Y:S01]  /*6970*/  FMUL R10, R24, R14 ;  /* 0x0000000e180a7220 */ /* 0x000fe20000400000 */
[----:B------:R-:W-:Y:S01]  /*6980*/  F2FP.TF32.F32.PACK_B R4, R4 ;  /* 0x00000004ff04723e */ /* 0x000fe200024050ff */
[----:B------:R-:W-:Y:S01]  /*6990*/  FFMA R7, R27, R2, R11 ;  /* 0x000000021b077223 */ /* 0x000fe2000000000b */
[----:B------:R-:W-:Y:S01]  /*69a0*/  LOP3.LUT R2, R35, 0xffffe000, RZ, 0xc0, !PT ;  /* 0xffffe00023027812 */ /* 0x000fe200078ec0ff */
[C---:B------:R-:W-:Y:S01]  /*69b0*/  FFMA R8, R27.reuse, R0, R8 ;  /* 0x000000001b087223 */ /* 0x040fe20000000008 */
[----:B------:R-:W-:Y:S01]  /*69c0*/  LOP3.LUT R0, R36, 0xffffe000, RZ, 0xc0, !PT ;  /* 0xffffe00024007812 */ /* 0x000fe200078ec0ff */
[----:B------:R1:W-:Y:S01]  /*69d0*/  STSM.16.M88.4 [R70+0x400], R28 ;  /* 0x0004001c46007844 */ /* 0x0003e20000000200 */
[----:B------:R-:W-:Y:S01]  /*69e0*/  F2FP.TF32.F32.PACK_B R5, R5 ;  /* 0x00000005ff05723e */ /* 0x000fe200024050ff */
[----:B------:R-:W-:Y:S01]  /*69f0*/  FMUL R15, R24, R15 ;  /* 0x0000000f180f7220 */ /* 0x000fe20000400000 */
[----:B------:R-:W-:Y:S01]  /*6a00*/  F2FP.TF32.F32.PACK_B R6, R6 ;  /* 0x00000006ff06723e */ /* 0x000fe200024050ff */
[C---:B------:R-:W-:Y:S01]  /*6a10*/  FFMA R9, R27.reuse, R3, R9 ;  /* 0x000000031b097223 */ /* 0x040fe20000000009 */
[C---:B------:R-:W-:Y:S01]  /*6a20*/  FFMA R10, R27.reuse, R16, R10 ;  /* 0x000000101b0a7223 */ /* 0x040fe2000000000a */
[----:B------:R-:W-:Y:S01]  /*6a30*/  FFMA R11, R27, R2, R15 ;  /* 0x000000021b0b7223 */ /* 0x000fe2000000000f */
[----:B------:R-:W-:Y:S01]  /*6a40*/  LOP3.LUT R2, R37, 0xffffe000, RZ, 0xc0, !PT ;  /* 0xffffe00025027812 */ /* 0x000fe200078ec0ff */
[----:B------:R-:W-:Y:S01]  /*6a50*/  FFMA R12, R27, R0, R12 ;  /* 0x000000001b0c7223 */ /* 0x000fe2000000000c */
[----:B------:R-:W-:Y:S01]  /*6a60*/  LOP3.LUT R3, R38, 0xffffe000, RZ, 0xc0, !PT ;  /* 0xffffe00026037812 */ /* 0x000fe200078ec0ff */
[C---:B------:R-:W-:Y:S01]  /*6a70*/  FMUL R14, R24.reuse, R18 ;  /* 0x00000012180e7220 */ /* 0x040fe20000400000 */
[----:B------:R-:W-:Y:S01]  /*6a80*/  LOP3.LUT R0, R39, 0xffffe000, RZ, 0xc0, !PT ;  /* 0xffffe00027007812 */ /* 0x000fe200078ec0ff */
[----:B------:R-:W-:Y:S01]  /*6a90*/  FMUL R19, R24, R19 ;  /* 0x0000001318137220 */ /* 0x000fe20000400000 */
[----:B------:R-:W-:Y:S01]  /*6aa0*/  F2FP.TF32.F32.PACK_B R7, R7 ;  /* 0x00000007ff07723e */ /* 0x000fe200024050ff */
[C---:B------:R-:W-:Y:S01]  /*6ab0*/  FFMA R13, R27.reuse, R2, R13 ;  /* 0x000000021b0d7223 */ /* 0x040fe2000000000d */
[C---:B------:R-:W-:Y:S01]  /*6ac0*/  FFMA R14, R27.reuse, R3, R14 ;  /* 0x000000031b0e7223 */ /* 0x040fe2000000000e */
[----:B------:R-:W-:Y:S01]  /*6ad0*/  FFMA R15, R27, R0, R19 ;  /* 0x000000001b0f7223 */ /* 0x000fe20000000013 */
[----:B------:R-:W-:Y:S01]  /*6ae0*/  F2FP.TF32.F32.PACK_B R8, R8 ;  /* 0x00000008ff08723e */ /* 0x000fe200024050ff */
[----:B------:R1:W-:Y:S01]  /*6af0*/  STSM.16.M88.4 [R69+0x400], R4 ;  /* 0x0004000445007844 */ /* 0x0003e20000000200 */
[----:B------:R-:W-:Y:S02]  /*6b00*/  F2FP.TF32.F32.PACK_B R9, R9 ;  /* 0x00000009ff09723e */ /* 0x000fe400024050ff */
[----:B------:R-:W-:Y:S02]  /*6b10*/  F2FP.TF32.F32.PACK_B R10, R10 ;  /* 0x0000000aff0a723e */ /* 0x000fe400024050ff */
[----:B------:R-:W-:Y:S02]  /*6b20*/  F2FP.TF32.F32.PACK_B R11, R11 ;  /* 0x0000000bff0b723e */ /* 0x000fe400024050ff */
[----:B------:R-:W-:Y:S02]  /*6b30*/  F2FP.TF32.F32.PACK_B R12, R12 ;  /* 0x0000000cff0c723e */ /* 0x000fe400024050ff */
[----:B------:R-:W-:Y:S01]  /*6b40*/  F2FP.TF32.F32.PACK_B R13, R13 ;  /* 0x0000000dff0d723e */ /* 0x000fe200024050ff */
[----:B------:R1:W-:Y:S01]  /*6b50*/  STSM.16.M88.4 [R71], R8 ;  /* 0x0000000847007844 */ /* 0x0003e20000000200 */
[----:B------:R-:W-:Y:S02]  /*6b60*/  F2FP.TF32.F32.PACK_B R14, R14 ;  /* 0x0000000eff0e723e */ /* 0x000fe400024050ff */
[----:B------:R-:W-:Y:S05]  /*6b70*/  F2FP.TF32.F32.PACK_B R15, R15 ;  /* 0x0000000fff0f723e */ /* 0x000fea00024050ff */
[----:B------:R1:W-:Y:S01]  /*6b80*/  STSM.16.M88.4 [R72], R12 ;  /* 0x0000000c48007844 */ /* 0x0003e20000000200 */
[----:B------:R-:W-:Y:S01]  /*6b90*/  @!PT LDS RZ, [RZ] ;  /* 0x00000000fffff984 */ /* 0x000fe20000000800 */
[----:B------:R-:W-:Y:S01]  /*6ba0*/  @!PT LDS RZ, [RZ] ;  /* 0x00000000fffff984 */ /* 0x000fe20000000800 */
[----:B------:R-:W-:Y:S01]  /*6bb0*/  @!PT LDS RZ, [RZ] ;  /* 0x00000000fffff984 */ /* 0x000fe20000000800 */
[----:B------:R-:W-:Y:S01]  /*6bc0*/  @!PT LDS RZ, [RZ] ;  /* 0x00000000fffff984 */ /* 0x000fe20000000800 */
[----:B------:R2:W-:Y:S07]  /*6bd0*/  MEMBAR.ALL.CTA ;  /* 0x0000000000007992 */ /* 0x0005ee0000008000 */
[----:B--2---:R-:W2:Y:S02]  /*6be0*/  FENCE.VIEW.ASYNC.S ;  /* 0x00000000000073c6 */ /* 0x004ea40000000000 */
[----:B--2---:R-:W-:Y:S06]  /*6bf0*/  BAR.SYNC.DEFER_BLOCKING 0x1, 0x80 ;  /* 0x0042000000007b1d */ /* 0x004fec0000010000 */
[----:B------:R-:W-:Y:S05]  /*6c00*/  @P0 BRA `(.L_x_106) ;  /* 0x0000000000280947 */ /* 0x000fea0003800000 */
[----:B------:R-:W2:Y:S01]  /*6c10*/  LDCU.64 UR6, c[0x0][0x348] ;  /* 0x00006900ff0677ac */ /* 0x000ea20008000a00 */
[----:B------:R-:W-:Y:S01]  /*6c20*/  UIADD3 UR4, UPT, UPT, UR44, 0x400, URZ ;  /* 0x000004002c047890 */ /* 0x000fe2000fffe0ff */
[----:B------:R-:W-:Y:S05]  /*6c30*/  UMOV UR51, UR36 ;  /* 0x0000002400337c82 */ /* 0x000fea0008000000 */
[----:B------:R-:W-:Y:S04]  /*6c40*/  MOV R57, UR4 ;  /* 0x0000000400397c02 */ /* 0x000fe80008000f00 */
[----:B------:R-:W-:Y:S01]  /*6c50*/  R2UR UR48, R57 ;  /* 0x00000000393072ca */ /* 0x000fe200000e0000 */
[----:B--2---:R-:W-:Y:S04]  /*6c60*/  UIADD3 UR4, UP0, UPT, UR6, 0x680, URZ ;  /* 0x0000068006047890 */ /* 0x004fe8000ff1e0ff */
[----:B------:R-:W-:Y:S09]  /*6c70*/  UIADD3.X UR5, UPT, UPT, URZ, UR7, URZ, UP0, !UPT ;  /* 0x00000007ff057290 */ /* 0x000ff200087fe4ff */
[----:B------:R2:W-:Y:S01]  /*6c80*/  UTMASTG.3D [UR48], [UR4] ;  /* 0x00000030040073b5 */ /* 0x0005e20008010000 */
[----:B------:R0:W-:Y:S01]  /*6c90*/  UTMACMDFLUSH ;  /* 0x00000000000079b7 */ /* 0x0001e20000000000 */
[----:B--2---:R-:W-:Y:S04]  /*6ca0*/  DEPBAR.LE SB0, 0x1 ;  /* 0x000080400000791a */ /* 0x004fe80000000000 */
.L_x_106:
[----:B------:R-:W-:Y:S05]  /*6cb0*/  BSYNC.RECONVERGENT B0 ;  /* 0x0000000000007941 */ /* 0x000fea0003800200 */
.L_x_105:
[----:B------:R-:W-:Y:S01]  /*6cc0*/  BAR.SYNC.DEFER_BLOCKING 0x1, 0x80 ;  /* 0x0042000000007b1d */ /* 0x000fe20000010000 */
[----:B------:R-:W-:Y:S01]  /*6cd0*/  ISETP.NE.AND P1, PT, R68, RZ, PT ;  /* 0x000000ff4400720c */ /* 0x000fe20003f25270 */
[----:B------:R-:W-:Y:S01]  /*6ce0*/  UISETP.NE.AND UP0, UPT, UR52, URZ, UPT ;  /* 0x000000ff3400728c */ /* 0x000fe2000bf05270 */
[----:B------:R-:W-:Y:S11]  /*6cf0*/  LEA R2, R73, UR44, 0x3 ;  /* 0x0000002c49027c11 */ /* 0x000ff6000f8e18ff */
[----:B------:R-:W-:Y:S01]  /*6d00*/  @P1 SHF.L.U32 R3, R62, 0x1f, RZ ;  /* 0x0000001f3e031819 */ /* 0x000fe200000006ff */
[----:B------:R-:W-:Y:S06]  /*6d10*/  BRA.U !UP0, `(.L_x_107) ;  /* 0x0000000108247547 */ /* 0x000fec000b800000 */
[----:B-1----:R-:W-:Y:S01]  /*6d20*/  IMAD.U32 R4, RZ, RZ, UR46 ;  /* 0x0000002eff047e24 */ /* 0x002fe2000f8e00ff */
[----:B------:R-:W-:Y:S01]  /*6d30*/  MOV R0, UR47 ;  /* 0x0000002f00007c02 */ /* 0x000fe20008000f00 */
[----:B------:R-:W-:Y:S03]  /*6d40*/  UIADD3 UR4, UPT, UPT, UR46, 0x1, URZ ;  /* 0x000000012e047890 */ /* 0x000fe6000fffe0ff */
[----:B------:R-:W-:Y:S01]  /*6d50*/  @P1 LEA R4, R4, UR44, 0x3 ;  /* 0x0000002c04041c11 */ /* 0x000fe2000f8e18ff */
[----:B------:R-:W-:Y:S04]  /*6d60*/  UISETP.NE.AND UP0, UPT, UR4, 0x4, UPT ;  /* 0x000000040400788c */ /* 0x000fe8000bf05270 */
[----:B------:R-:W-:Y:S01]  /*6d70*/  @P1 VIADD R4, R4, 0x60 ;  /* 0x0000006004041836 */ /* 0x000fe20000000000 */
[----:B------:R-:W-:Y:S04]  /*6d80*/  USEL UR46, UR4, URZ, UP0 ;  /* 0x000000ff042e7287 */ /* 0x000fe80008000000 */
[----:B------:R-:W-:Y:S04]  /*6d90*/  @P1 PRMT R0, R0, 0x654, R4 ;  /* 0x0000065400001816 */ /* 0x000fe80000000004 */
[----:B------:R2:W-:Y:S04]  /*6da0*/  @P1 SYNCS.ARRIVE.TRANS64.RED.A1T0 RZ, [R0+URZ], RZ ;  /* 0x000000ff00ff19a7 */ /* 0x0005e800081004ff */
.L_x_107:
[----:B------:R-:W3:Y:S01]  /*6db0*/  @P1 SYNCS.PHASECHK.TRANS64.TRYWAIT P0, [R2+URZ+0x40], R3 ;  /* 0x00004003020015a7 */ /* 0x000ee200080011ff */
[----:B------:R-:W-:Y:S01]  /*6dc0*/  BSSY B1, `(.L_x_108) ;  /* 0x0000017000017945 */ /* 0x000fe20003800000 */
[----:B---3--:R-:W-:Y:S03]  /*6dd0*/  @P1 SEL R75, RZ, 0x1, !P0 ;  /* 0x00000001ff4b1807 */ /* 0x008fe60004000000 */
[----:B------:R-:W-:Y:S05]  /*6de0*/  @!P1 BRA `(.L_x_109) ;  /* 0x0000000000509947 */ /* 0x000fea0003800000 */
[----:B------:R-:W-:Y:S01]  /*6df0*/  ISETP.NE.AND P1, PT, R76, RZ, PT ;  /* 0x000000ff4c00720c */ /* 0x000fe20003f25270 */
[----:B------:R-:W-:Y:S01]  /*6e00*/  BSSY B0, `(.L_x_110) ;  /* 0x000000a000007945 */ /* 0x000fe20003800000 */
[----:B------:R-:W-:Y:S11]  /*6e10*/  ISETP.NE.AND P0, PT, R75, RZ, PT ;  /* 0x000000ff4b00720c */ /* 0x000ff60003f05270 */
[----:B-1----:R-:W-:Y:S04]  /*6e20*/  @P1 IMAD R5, R73, 0x2000, R74 ;  /* 0x0000200049051824 */ /* 0x002fe800078e024a */
[----:B------:R-:W-:Y:S05]  /*6e30*/  @P1 VIADD R4, R5, UR44 ;  /* 0x0000002c05041c36 */ /* 0x000fea0008000000 */
[----:B------:R-:W-:Y:S01]  /*6e40*/  @P1 IADD3 R3, PT, PT, R77, R4, RZ ;  /* 0x000000044d031210 */ /* 0x000fe20007ffe0ff */
[----:B------:R-:W-:Y:S01]  /*6e50*/  @P1 IMAD.IADD R4, R63, 0x1, R4 ;  /* 0x000000013f041824 */ /* 0x000fe200078e0204 */
[----:B------:R-:W-:Y:S06]  /*6e60*/  @P0 BRA `(.L_x_111) ;  /* 0x00000000000c0947 */ /* 0x000fec0003800000 */
[----:B--2---:R-:W-:Y:S04]  /*6e70*/  SHF.L.U32 R0, R62, 0x1f, RZ ;  /* 0x0000001f3e007819 */ /* 0x004fe800000006ff */
[----:B------:R-:W1:Y:S02]  /*6e80*/  SYNCS.PHASECHK.TRANS64.TRYWAIT P0, [R2+URZ+0x40], R0 ;  /* 0x00004000020075a7 */ /* 0x000e6400080011ff */
[----:B-1----:R-:W-:Y:S05]  /*6e90*/  @!P0 BRA `(.L_x_112) ;  /* 0x0000002800488947 */ /* 0x002fea0003800000 */
.L_x_111:
[----:B------:R-:W-:Y:S05]  /*6ea0*/  BSYNC B0 ;  /* 0x0000000000007941 */ /* 0x000fea0003800000 */
.L_x_110:
[----:B------:R-:W-:Y:S02]  /*6eb0*/  ISETP.NE.AND P0, PT, R76, RZ, PT ;  /* 0x000000ff4c00720c */ /* 0x000fe40003f05270 */
[----:B------:R-:W-:Y:S11]  /*6ec0*/  IADD3 R73, PT, PT, R73, 0x1, RZ ;  /* 0x0000000149497810 */ /* 0x000ff60007ffe0ff */
[----:B-12---:R-:W-:Y:S01]  /*6ed0*/  @P0 IMAD.IADD R0, R63, 0x1, R3 ;  /* 0x000000013f000824 */ /* 0x006fe200078e0203 */
[----:B------:R-:W-:Y:S05]  /*6ee0*/  @P0 WARPSYNC.ALL ;  /* 0x0000000000000948 */ /* 0x000fea0003800000 */
[----:B------:R3:W4:Y:S04]  /*6ef0*/  @P0 LDSM.16.M88.4 R44, [R5+UR44+0x400] ;  /* 0x0004002c052c083b */ /* 0x0007280008000200 */
[----:B------:R3:W1:Y:S04]  /*6f00*/  @P0 LDSM.16.M88.4 R40, [R4+0x400] ;  /* 0x000400000428083b */ /* 0x0006680000000200 */
[----:B------:R3:W2:Y:S04]  /*6f10*/  @P0 LDSM.16.M88.4 R32, [R3+0x400] ;  /* 0x000400000320083b */ /* 0x0006a80000000200 */
[----:B------:R3:W1:Y:S02]  /*6f20*/  @P0 LDSM.16.M88.4 R36, [R0+0x400] ;  /* 0x000400000024083b */ /* 0x0006640000000200 */
.L_x_109:
[----:B------:R-:W-:Y:S05]  /*6f30*/  BSYNC B1 ;  /* 0x0000000000017941 */ /* 0x000fea0003800000 */
.L_x_108:
[----:B--23--:R-:W-:Y:S05]  /*6f40*/  VIADD R0, R25, 0x20 ;  /* 0x0000002019007836 */ /* 0x00cfea0000000000 */
[----:B------:R-:W-:Y:S04]  /*6f50*/  SHF.R.U32.HI R0, RZ, 0x15, R0 ;  /* 0x00000015ff007819 */ /* 0x000fe80000011600 */
[----:B------:R-:W-:Y:S11]  /*6f60*/  LOP3.LUT P0, RZ, R0, 0x3, R54, 0x48, !PT ;  /* 0x0000000300ff7812 */ /* 0x000ff60007804836 */
[----:B------:R-:W-:Y:S02]  /*6f70*/  @!UPT UIADD3 URZ, UPT, UPT, URZ, URZ, URZ ;  /* 0x000000fffffff290 */ /* 0x000fe4000fffe0ff */
[----:B------:R-:W-:Y:S05]  /*6f80*/  @!P0 BRA `(.L_x_113) ;  /* 0x0000000000408947 */ /* 0x000fea0003800000 */
[----:B------:R-:W2:Y:S01]  /*6f90*/  LDCU.64 UR8, c[0x4][0x70] ;  /* 0x01000e00ff0877ac */ /* 0x000ea20008000a00 */
[----:B------:R-:W-:Y:S01]  /*6fa0*/  MOV R3, 0x0 ;  /* 0x0000000000037802 */ /* 0x000fe20000000f00 */
[----:B-1----:R-:W-:Y:S02]  /*6fb0*/  HFMA2 R12, -RZ, RZ, 0, 5.9604644775390625e-08 ;  /* 0x00000001ff0c7431 */ /* 0x002fe400000001ff */
[----:B------:R-:W-:Y:S02]  /*6fc0*/  IMAD.MOV.U32 R8, RZ, RZ, 0x192 ;  /* 0x00000192ff087424 */ /* 0x000fe400078e00ff */
[----:B------:R-:W-:Y:S01]  /*6fd0*/  IMAD.MOV.U32 R13, RZ, RZ, RZ ;  /* 0x000000ffff0d7224 */ /* 0x000fe200078e00ff */
[----:B------:R-:W1:Y:S01]  /*6fe0*/  LDCU.64 UR6, c[0x4][0x78] ;  /* 0x01000f00ff0677ac */ /* 0x000e620008000a00 */
[----:B------:R-:W3:Y:S01]  /*6ff0*/  LDC.64 R2, c[0x4][R3] ;  /* 0x0100000003027b82 */ /* 0x000ee20000000a00 */
[----:B------:R-:W5:Y:S01]  /*7000*/  LDCU.64 UR4, c[0x4][0x10] ;  /* 0x01000200ff0477ac */ /* 0x000f620008000a00 */
[----:B--2---:R-:W-:Y:S01]  /*7010*/  MOV R5, UR9 ;  /* 0x0000000900057c02 */ /* 0x004fe20008000f00 */
[----:B------:R-:W-:Y:S01]  /*7020*/  IMAD.U32 R4, RZ, RZ, UR8 ;  /* 0x00000008ff047e24 */ /* 0x000fe2000f8e00ff */
[----:B-1----:R-:W-:Y:S01]  /*7030*/  MOV R7, UR7 ;  /* 0x0000000700077c02 */ /* 0x002fe20008000f00 */
[----:B------:R-:W-:Y:S01]  /*7040*/  IMAD.U32 R6, RZ, RZ, UR6 ;  /* 0x00000006ff067e24 */ /* 0x000fe2000f8e00ff */
[----:B-----5:R-:W-:Y:S01]  /*7050*/  MOV R11, UR5 ;  /* 0x00000005000b7c02 */ /* 0x020fe20008000f00 */
[----:B------:R-:W-:Y:S02]  /*7060*/  IMAD.U32 R10, RZ, RZ, UR4 ;  /* 0x00000004ff0a7e24 */ /* 0x000fe4000f8e00ff */
[----:B------:R-:W-:Y:S07]  /*7070*/  LEPC R20, `(.L_x_113) ;  /* 0x000000001014794e */ /* 0x000fee0000000000 */
[----:B---34-:R-:W-:Y:S05]  /*7080*/  CALL.ABS.NOINC R2 ;  /* 0x0000000002007343 */ /* 0x018fea0003c00000 */
.L_x_113:
[----:B------:R-:W-:Y:S01]  /*7090*/  ISETP.NE.AND P6, PT, R68, RZ, PT ;  /* 0x000000ff4400720c */ /* 0x000fe20003fc5270 */
[----:B------:R-:W-:Y:S05]  /*70a0*/  WARPSYNC.ALL ;  /* 0x0000000000007948 */ /* 0x000fea0003800000 */
[----:B------:R-:W-:Y:S01]  /*70b0*/  R2UR UR4, R25 ;  /* 0x00000000190472ca */ /* 0x000fe200000e0000 */
[----:B------:R-:W-:Y:S01]  /*70c0*/  IMAD.U32 R0, RZ, RZ, UR46 ;  /* 0x0000002eff007e24 */ /* 0x000fe2000f8e00ff */
[----:B----4-:R-:W-:Y:S01]  /*70d0*/  LOP3.LUT R20, R44, 0xffffe000, RZ, 0xc0, !PT ;  /* 0xffffe0002c147812 */ /* 0x010fe200078ec0ff */
[----:B------:R-:W-:Y:S01]  /*70e0*/  IMAD.U32 R21, RZ, RZ, UR47 ;  /* 0x0000002fff157e24 */ /* 0x000fe2000f8e00ff */
[----:B------:R-:W-:Y:S01]  /*70f0*/  ISETP.NE.AND P0, PT, R65, RZ, PT ;  /* 0x000000ff4100720c */ /* 0x000fe20003f05270 */
[----:B------:R-:W-:Y:S02]  /*7100*/  BSSY.RECONVERGENT B0, `(.L_x_114) ;  /* 0x000005c000007945 */ /* 0x000fe40003800200 */
[----:B------:R-:W-:Y:S05]  /*7110*/  @P6 LEA R0, R0, UR44, 0x3 ;  /* 0x0000002c00006c11 */ /* 0x000fea000f8e18ff */
[----:B------:R-:W-:Y:S01]  /*7120*/  @P6 VIADD R0, R0, 0x60 ;  /* 0x0000006000006836 */ /* 0x000fe20000000000 */
[----:B-1----:R-:W1:Y:S04]  /*7130*/  LDTM.16dp128bit.x8 R4, tmem[UR4+0x20] ;  /* 0x00002004000479ee */ /* 0x002e680008180000 */
[----:B------:R-:W-:Y:S01]  /*7140*/  @P6 PRMT R21, R21, 0x654, R0 ;  /* 0x0000065415156816 */ /* 0x000fe20000000000 */
[C---:B-1----:R-:W-:Y:S01]  /*7150*/  FMUL R0, R24.reuse, R4 ;  /* 0x0000000418007220 */ /* 0x042fe20000400000 */
[C---:B------:R-:W-:Y:S01]  /*7160*/  FMUL R4, R24.reuse, R8 ;  /* 0x0000000818047220 */ /* 0x040fe20000400000 */
[C---:B------:R-:W-:Y:S01]  /*7170*/  FMUL R8, R24.reuse, R12 ;  /* 0x0000000c18087220 */ /* 0x040fe20000400000 */
[C---:B------:R-:W-:Y:S01]  /*7180*/  FMUL R12, R24.reuse, R16 ;  /* 0x00000010180c7220 */ /* 0x040fe20000400000 */
[----:B------:R-:W-:Y:S01]  /*7190*/  LOP3.LUT R16, R45, 0xffffe000, RZ, 0xc0, !PT ;  /* 0xffffe0002d107812 */ /* 0x000fe200078ec0ff */
[C---:B------:R-:W-:Y:S01]  /*71a0*/  FMUL R2, R24.reuse, R5 ;  /* 0x0000000518027220 */ /* 0x040fe20000400000 */
[C---:B------:R-:W-:Y:S01]  /*71b0*/  FMUL R3, R24.reuse, R6 ;  /* 0x0000000618037220 */ /* 0x040fe20000400000 */
[----:B------:R-:W-:Y:S01]  /*71c0*/  FMUL R5, R24, R9 ;  /* 0x0000000918057220 */ /* 0x000fe20000400000 */
[----:B------:R-:W-:Y:S01]  /*71d0*/  FFMA R28, R27, R20, R0 ;  /* 0x000000141b1c7223 */ /* 0x000fe20000000000 */
[----:B------:R-:W-:Y:S01]  /*71e0*/  LOP3.LUT R0, R46, 0xffffe000, RZ, 0xc0, !PT ;  /* 0xffffe0002e007812 */ /* 0x000fe200078ec0ff */
[C---:B------:R-:W-:Y:S01]  /*71f0*/  FMUL R6, R24.reuse, R10 ;  /* 0x0000000a18067220 */ /* 0x040fe20000400000 */
[C---:B------:R-:W-:Y:S01]  /*7200*/  FMUL R9, R24.reuse, R13 ;  /* 0x0000000d18097220 */ /* 0x040fe20000400000 */
[C---:B------:R-:W-:Y:S01]  /*7210*/  FMUL R10, R24.reuse, R14 ;  /* 0x0000000e180a7220 */ /* 0x040fe20000400000 */
[----:B------:R-:W-:Y:S01]  /*7220*/  F2FP.TF32.F32.PACK_B R28, R28 ;  /* 0x0000001cff1c723e */ /* 0x000fe200024050ff */
[C---:B------:R-:W-:Y:S01]  /*7230*/  FMUL R13, R24.reuse, R17 ;  /* 0x00000011180d7220 */ /* 0x040fe20000400000 */
[----:B------:R-:W-:Y:S01]  /*7240*/  LOP3.LUT R17, R47, 0xffffe000, RZ, 0xc0, !PT ;  /* 0xffffe0002f117812 */ /* 0x000fe200078ec0ff */
[----:B------:R-:W-:Y:S01]  /*7250*/  FMUL R14, R24, R18 ;  /* 0x00000012180e7220 */ /* 0x000fe20000400000 */
[----:B------:R-:W-:Y:S01]  /*7260*/  LOP3.LUT R18, R40, 0xffffe000, RZ, 0xc0, !PT ;  /* 0xffffe00028127812 */ /* 0x000fe200078ec0ff */
[----:B------:R-:W-:Y:S01]  /*7270*/  FFMA R29, R27, R16, R2 ;  /* 0x000000101b1d7223 */ /* 0x000fe20000000002 */
[----:B------:R-:W-:Y:S01]  /*7280*/  LOP3.LUT R2, R41, 0xffffe000, RZ, 0xc0, !PT ;  /* 0xffffe00029027812 */ /* 0x000fe200078ec0ff */
[----:B------:R-:W-:Y:S01]  /*7290*/  FMUL R7, R24, R7 ;  /* 0x0000000718077220 */ /* 0x000fe20000400000 */
[----:B------:R-:W-:Y:S01]  /*72a0*/  LOP3.LUT R16, R33, 0xffffe000, RZ, 0xc0, !PT ;  /* 0xffffe00021107812 */ /* 0x000fe200078ec0ff */
[C---:B------:R-:W-:Y:S01]  /*72b0*/  FFMA R30, R27.reuse, R0, R3 ;  /* 0x000000001b1e7223 */ /* 0x040fe20000000003 */
[----:B------:R-:W-:Y:S01]  /*72c0*/  LOP3.LUT R0, R42, 0xffffe000, RZ, 0xc0, !PT ;  /* 0xffffe0002a007812 */ /* 0x000fe200078ec0ff */
[C---:B------:R-:W-:Y:S01]  /*72d0*/  FFMA R31, R27.reuse, R17, R7 ;  /* 0x000000111b1f7223 */ /* 0x040fe20000000007 */
[----:B------:R-:W-:Y:S01]  /*72e0*/  LOP3.LUT R3, R32, 0xffffe000, RZ, 0xc0, !PT ;  /* 0xffffe00020037812 */ /* 0x000fe200078ec0ff */
[C---:B------:R-:W-:Y:S01]  /*72f0*/  FFMA R4, R27.reuse, R18, R4 ;  /* 0x000000121b047223 */ /* 0x040fe20000000004 */
[----:B------:R-:W-:Y:S01]  /*7300*/  F2FP.TF32.F32.PACK_B R29, R29 ;  /* 0x0000001dff1d723e */ /* 0x000fe200024050ff */
[----:B------:R-:W-:Y:S01]  /*7310*/  FFMA R5, R27, R2, R5 ;  /* 0x000000021b057223 */ /* 0x000fe20000000005 */
[----:B------:R-:W-:Y:S01]  /*7320*/  LOP3.LUT R2, R43, 0xffffe000, RZ, 0xc0, !PT ;  /* 0xffffe0002b027812 */ /* 0x000fe200078ec0ff */
[----:B------:R-:W-:Y:S01]  /*7330*/  FMUL R11, R24, R11 ;  /* 0x0000000b180b7220 */ /* 0x000fe20000400000 */
[----:B------:R-:W-:Y:S01]  /*7340*/  F2FP.TF32.F32.PACK_B R30, R30 ;  /* 0x0000001eff1e723e */ /* 0x000fe200024050ff */
[C---:B------:R-:W-:Y:S01]  /*7350*/  FFMA R6, R27.reuse, R0, R6 ;  /* 0x000000001b067223 */ /* 0x040fe20000000006 */
[----:B------:R-:W-:Y:S01]  /*7360*/  LOP3.LUT R0, R34, 0xffffe000, RZ, 0xc0, !PT ;  /* 0xffffe00022007812 */ /* 0x000fe200078ec0ff */
[----:B------:R-:W-:Y:S01]  /*7370*/  FFMA R7, R27, R2, R11 ;  /* 0x000000021b077223 */ /* 0x000fe2000000000b */
[----:B------:R-:W-:Y:S01]  /*7380*/  LOP3.LUT R2, R35, 0xffffe000, RZ, 0xc0, !PT ;  /* 0xffffe00023027812 */ /* 0x000fe200078ec0ff */
[----:B------:R-:W-:Y:S01]  /*7390*/  FFMA R8, R27, R3, R8 ;  /* 0x000000031b087223 */ /* 0x000fe20000000008 */
[----:B------:R-:W-:Y:S01]  /*73a0*/  LOP3.LUT R3, R37, 0xffffe000, RZ, 0xc0, !PT ;  /* 0xffffe00025037812 */ /* 0x000fe200078ec0ff */
[C---:B------:R-:W-:Y:S01]  /*73b0*/  FFMA R9, R27.reuse, R16, R9 ;  /* 0x000000101b097223 */ /* 0x040fe20000000009 */
[----:B------:R-:W-:Y:S01]  /*73c0*/  F2FP.TF32.F32.PACK_B R31, R31 ;  /* 0x0000001fff1f723e */ /* 0x000fe200024050ff */
[----:B------:R-:W-:Y:S01]  /*73d0*/  FMUL R15, R24, R15 ;  /* 0x0000000f180f7220 */ /* 0x000fe20000400000 */
[----:B------:R-:W-:Y:S01]  /*73e0*/  LOP3.LUT R16, R38, 0xffffe000, RZ, 0xc0, !PT ;  /* 0xffffe00026107812 */ /* 0x000fe200078ec0ff */
[C---:B------:R-:W-:Y:S01]  /*73f0*/  FFMA R10, R27.reuse, R0, R10 ;  /* 0x000000001b0a7223 */ /* 0x040fe2000000000a */
[----:B------:R-:W-:Y:S01]  /*7400*/  LOP3.LUT R0, R36, 0xffffe000, RZ, 0xc0, !PT ;  /* 0xffffe00024007812 */ /* 0x000fe200078ec0ff */
[----:B------:R-:W-:Y:S01]  /*7410*/  FFMA R11, R27, R2, R15 ;  /* 0x000000021b0b7223 */ /* 0x000fe2000000000f */
[----:B------:R-:W-:Y:S01]  /*7420*/  LOP3.LUT R2, R39, 0xffffe000, RZ, 0xc0, !PT ;  /* 0xffffe00027027812 */ /* 0x000fe200078ec0ff */
[----:B------:R1:W-:Y:S01]  /*7430*/  STSM.16.M88.4 [R70+0x2400], R28 ;  /* 0x0024001c46007844 */ /* 0x0003e20000000200 */
[----:B------:R-:W-:Y:S01]  /*7440*/  F2FP.TF32.F32.PACK_B R4, R4 ;  /* 0x00000004ff04723e */ /* 0x000fe200024050ff */
[----:B------:R-:W-:Y:S01]  /*7450*/  FMUL R19, R24, R19 ;  /* 0x0000001318137220 */ /* 0x000fe20000400000 */
[----:B------:R-:W-:Y:S01]  /*7460*/  F2FP.TF32.F32.PACK_B R5, R5 ;  /* 0x00000005ff05723e */ /* 0x000fe200024050ff */
[C---:B------:R-:W-:Y:S01]  /*7470*/  FFMA R12, R27.reuse, R0, R12 ;  /* 0x000000001b0c7223 */ /* 0x040fe2000000000c */
[----:B------:R-:W-:Y:S01]  /*7480*/  F2FP.TF32.F32.PACK_B R6, R6 ;  /* 0x00000006ff06723e */ /* 0x000fe200024050ff */
[C---:B------:R-:W-:Y:S01]  /*7490*/  FFMA R13, R27.reuse, R3, R13 ;  /* 0x000000031b0d7223 */ /* 0x040fe2000000000d */
[----:B------:R-:W-:Y:S01]  /*74a0*/  F2FP.TF32.F32.PACK_B R7, R7 ;  /* 0x00000007ff07723e */ /* 0x000fe200024050ff */
[C---:B------:R-:W-:Y:S01]  /*74b0*/  FFMA R14, R27.reuse, R16, R14 ;  /* 0x000000101b0e7223 */ /* 0x040fe2000000000e */
[----:B------:R-:W-:Y:S01]  /*74c0*/  FFMA R15, R27, R2, R19 ;  /* 0x000000021b0f7223 */ /* 0x000fe20000000013 */
[----:B------:R-:W-:Y:S02]  /*74d0*/  F2FP.TF32.F32.PACK_B R8, R8 ;  /* 0x00000008ff08723e */ /* 0x000fe400024050ff */
[----:B------:R1:W-:Y:S01]  /*74e0*/  STSM.16.M88.4 [R69+0x2400], R4 ;  /* 0x0024000445007844 */ /* 0x0003e20000000200 */
[----:B------:R-:W-:Y:S02]  /*74f0*/  F2FP.TF32.F32.PACK_B R9, R9 ;  /* 0x00000009ff09723e */ /* 0x000fe400024050ff */
[----:B------:R-:W-:Y:S02]  /*7500*/  F2FP.TF32.F32.PACK_B R10, R10 ;  /* 0x0000000aff0a723e */ /* 0x000fe400024050ff */
[----:B------:R-:W-:Y:S02]  /*7510*/  F2FP.TF32.F32.PACK_B R11, R11 ;  /* 0x0000000bff0b723e */ /* 0x000fe400024050ff */
[----:B------:R-:W-:Y:S02]  /*7520*/  F2FP.TF32.F32.PACK_B R12, R12 ;  /* 0x0000000cff0c723e */ /* 0x000fe400024050ff */
[----:B------:R-:W-:Y:S01]  /*7530*/  F2FP.TF32.F32.PACK_B R13, R13 ;  /* 0x0000000dff0d723e */ /* 0x000fe200024050ff */
[----:B------:R1:W-:Y:S01]  /*7540*/  STSM.16.M88.4 [R71+0x2000], R8 ;  /* 0x0020000847007844 */ /* 0x0003e20000000200 */
[----:B------:R-:W-:Y:S02]  /*7550*/  F2FP.TF32.F32.PACK_B R14, R14 ;  /* 0x0000000eff0e723e */ /* 0x000fe400024050ff */
[----:B------:R-:W-:Y:S02]  /*7560*/  F2FP.TF32.F32.PACK_B R15, R15 ;  /* 0x0000000fff0f723e */ /* 0x000fe400024050ff */
[----:B------:R-:W-:Y:S02]  /*7570*/  LEA R0, R73, UR44, 0x3 ;  /* 0x0000002c49007c11 */ /* 0x000fe4000f8e18ff */
[----:B------:R-:W-:Y:S01]  /*7580*/  @P6 SHF.L.U32 R2, R62, 0x1f, RZ ;  /* 0x0000001f3e026819 */ /* 0x000fe200000006ff */
[----:B------:R1:W-:Y:S01]  /*7590*/  STSM.16.M88.4 [R72+0x2000], R12 ;  /* 0x0020000c48007844 */ /* 0x0003e20000000200 */
        /* <DEDUP_REMOVED lines=9> */
[----:B------:R-:W-:Y:S02]  /*7630*/  UIADD3 UR9, UPT, UPT, UR49, 0x20, URZ ;  /* 0x0000002031097890 */ /* 0x000fe4000fffe0ff */
[----:B------:R-:W-:Y:S01]  /*7640*/  UIADD3 UR8, UPT, UPT, UR44, 0x2400, URZ ;  /* 0x000024002c087890 */ /* 0x000fe2000fffe0ff */
[----:B------:R-:W-:Y:S01]  /*7650*/  UMOV UR10, UR50 ;  /* 0x00000032000a7c82 */ /* 0x000fe20008000000 */
[----:B------:R-:W-:Y:S01]  /*7660*/  UMOV UR11, UR36 ;  /* 0x00000024000b7c82 */ /* 0x000fe20008000000 */
[----:B--2---:R-:W-:Y:S04]  /*7670*/  UIADD3 UR4, UP0, UPT, UR6, 0x680, URZ ;  /* 0x0000068006047890 */ /* 0x004fe8000ff1e0ff */
[----:B------:R-:W-:Y:S09]  /*7680*/  UIADD3.X UR5, UPT, UPT, URZ, UR7, URZ, UP0, !UPT ;  /* 0x00000007ff057290 */ /* 0x000ff200087fe4ff */
[----:B------:R2:W-:Y:S01]  /*7690*/  UTMASTG.3D [UR8], [UR4] ;  /* 0x00000008040073b5 */ /* 0x0005e20008010000 */
[----:B------:R0:W-:Y:S01]  /*76a0*/  UTMACMDFLUSH ;  /* 0x00000000000079b7 */ /* 0x0001e20000000000 */
[----:B--2---:R-:W-:Y:S04]  /*76b0*/  DEPBAR.LE SB0, 0x1 ;  /* 0x000080400000791a */ /* 0x004fe80000000000 */
.L_x_115:
[----:B------:R-:W-:Y:S05]  /*76c0*/  BSYNC.RECONVERGENT B0 ;  /* 0x0000000000007941 */ /* 0x000fea0003800200 */
.L_x_114:
[----:B------:R-:W-:Y:S01]  /*76d0*/  BAR.SYNC.DEFER_BLOCKING 0x1, 0x80 ;  /* 0x0042000000007b1d */ /* 0x000fe20000010000 */
[----:B------:R-:W-:Y:S04]  /*76e0*/  UIADD3 UR4, UPT, UPT, UR46, 0x1, URZ ;  /* 0x000000012e047890 */ /* 0x000fe8000fffe0ff */
[----:B------:R-:W-:Y:S04]  /*76f0*/  UISETP.NE.AND UP0, UPT, UR4, 0x4, UPT ;  /* 0x000000040400788c */ /* 0x000fe8000bf05270 */
[----:B------:R-:W-:Y:S01]  /*7700*/  USEL UR45, UR4, URZ, UP0 ;  /* 0x000000ff042d7287 */ /* 0x000fe20008000000 */
[----:B------:R2:W-:Y:S01]  /*7710*/  @P6 SYNCS.ARRIVE.TRANS64.RED.A1T0 RZ, [R21+URZ], RZ ;  /* 0x000000ff15ff69a7 */ /* 0x0005e200081004ff */
[----:B------:R-:W-:Y:S01]  /*7720*/  BSSY B1, `(.L_x_116) ;  /* 0x0000018000017945 */ /* 0x000fe20003800000 */
[----:B------:R-:W3:Y:S02]  /*7730*/  @P6 SYNCS.PHASECHK.TRANS64.TRYWAIT P0, [R0+URZ+0x40], R2 ;  /* 0x00004002000065a7 */ /* 0x000ee400080011ff */
[----:B---3--:R-:W-:Y:S01]  /*7740*/  @P6 SEL R75, RZ, 0x1, !P0 ;  /* 0x00000001ff4b6807 */ /* 0x008fe20004000000 */
[----:B--2---:R-:W-:Y:S06]  /*7750*/  @!P6 BRA `(.L_x_117) ;  /* 0x000000000050e947 */ /* 0x004fec0003800000 */
        /* <DEDUP_REMOVED lines=8> */
[----:B------:R-:W-:Y:S04]  /*77e0*/  SHF.L.U32 R5, R62, 0x1f, RZ ;  /* 0x0000001f3e057819 */ /* 0x000fe800000006ff */
[----:B------:R-:W1:Y:S02]  /*77f0*/  SYNCS.PHASECHK.TRANS64.TRYWAIT P0, [R0+URZ+0x40], R5 ;  /* 0x00004005000075a7 */ /* 0x000e6400080011ff */
[----:B-1----:R-:W-:Y:S05]  /*7800*/  @!P0 BRA `(.L_x_120) ;  /* 0x0000002000008947 */ /* 0x002fea0003800000 */
.L_x_119:
[----:B------:R-:W-:Y:S05]  /*7810*/  BSYNC B0 ;  /* 0x0000000000007941 */ /* 0x000fea0003800000 */
.L_x_118:
[----:B------:R-:W-:Y:S02]  /*7820*/  ISETP.NE.AND P0, PT, R76, RZ, PT ;  /* 0x000000ff4c00720c */ /* 0x000fe40003f05270 */
[----:B------:R-:W-:Y:S11]  /*7830*/  IADD3 R73, PT, PT, R73, 0x1, RZ ;  /* 0x0000000149497810 */ /* 0x000ff60007ffe0ff */
[----:B-1----:R-:W-:Y:S01]  /*7840*/  @P0 IMAD.IADD R0, R63, 0x1, R2 ;  /* 0x000000013f000824 */ /* 0x002fe200078e0202 */
[----:B------:R-:W-:Y:S05]  /*7850*/  @P0 WARPSYNC.ALL ;  /* 0x0000000000000948 */ /* 0x000fea0003800000 */
[----:B------:R2:W3:Y:S04]  /*7860*/  @P0 LDSM.16.M88.4 R44, [R4+UR44+0x400] ;  /* 0x0004002c042c083b */ /* 0x0004e80008000200 */
[----:B------:R2:W4:Y:S04]  /*7870*/  @P0 LDSM.16.M88.4 R40, [R3+0x400] ;  /* 0x000400000328083b */ /* 0x0005280000000200 */
[----:B------:R2:W1:Y:S04]  /*7880*/  @P0 LDSM.16.M88.4 R32, [R2+0x400] ;  /* 0x000400000220083b */ /* 0x0004680000000200 */
[----:B------:R2:W1:Y:S02]  /*7890*/  @P0 LDSM.16.M88.4 R36, [R0+0x400] ;  /* 0x000400000024083b */ /* 0x0004640000000200 */
.L_x_117:
[----:B------:R-:W-:Y:S05]  /*78a0*/  BSYNC B1 ;  /* 0x0000000000017941 */ /* 0x000fea0003800000 */
.L_x_116:
[----:B--2---:R-:W-:Y:S05]  /*78b0*/  VIADD R0, R25, 0x40 ;  /* 0x0000004019007836 */ /* 0x004fea0000000000 */
        /* <DEDUP_REMOVED lines=20> */
.L_x_121:
[----:B------:R-:W-:Y:S01]  /*7a00*/  ISETP.NE.AND P6, PT, R68, RZ, PT ;  /* 0x000000ff4400720c */ /* 0x000fe20003fc5270 */
[----:B------:R-:W-:Y:S05]  /*7a10*/  WARPSYNC.ALL ;  /* 0x0000000000007948 */ /* 0x000fea0003800000 */
[----:B------:R-:W-:Y:S01]  /*7a20*/  R2UR UR4, R25 ;  /* 0x00000000190472ca */ /* 0x000fe200000e0000 */
[----:B------:R-:W-:Y:S01]  /*7a30*/  IMAD.U32 R0, RZ, RZ, UR45 ;  /* 0x0000002dff007e24 */ /* 0x000fe2000f8e00ff */
[----:B---3--:R-:W-:Y:S01]  /*7a40*/  LOP3.LUT R20, R44, 0xffffe000, RZ, 0xc0, !PT ;  /* 0xffffe0002c147812 */ /* 0x008fe200078ec0ff */
        /* <DEDUP_REMOVED lines=24> */
[----:B----4-:R-:W-:Y:S01]  /*7bd0*/  LOP3.LUT R18, R40, 0xffffe000, RZ, 0xc0, !PT ;  /* 0xffffe00028127812 */ /* 0x010fe200078ec0ff */
        /* <DEDUP_REMOVED lines=69> */
.L_x_123:
[----:B------:R-:W-:Y:S05]  /*8030*/  BSYNC.RECONVERGENT B0 ;  /* 0x0000000000007941 */ /* 0x000fea0003800200 */
.L_x_122:
        /* <DEDUP_REMOVED lines=12> */
[----:B------:R-:W-:Y:S04]  /*8100*/  @P1 IMAD R73, R73, 0x2000, R74 ;  /* 0x0000200049491824 */ /* 0x000fe800078e024a */
[----:B------:R-:W-:Y:S05]  /*8110*/  @P1 VIADD R3, R73, UR44 ;  /* 0x0000002c49031c36 */ /* 0x000fea0008000000 */
[----:B------:R-:W-:Y:S01]  /*8120*/  @P1 IADD3 R77, PT, PT, R77, R3, RZ ;  /* 0x000000034d4d1210 */ /* 0x000fe20007ffe0ff */
[----:B------:R-:W-:Y:S01]  /*8130*/  @P1 IMAD.IADD R3, R63, 0x1, R3 ;  /* 0x000000013f031824 */ /* 0x000fe200078e0203 */
[----:B------:R-:W-:Y:S06]  /*8140*/  @P0 BRA `(.L_x_127) ;  /* 0x00000000000c0947 */ /* 0x000fec0003800000 */
[----:B------:R-:W-:Y:S04]  /*8150*/  SHF.L.U32 R0, R62, 0x1f, RZ ;  /* 0x0000001f3e007819 */ /* 0x000fe800000006ff */
[----:B------:R-:W2:Y:S02]  /*8160*/  SYNCS.PHASECHK.TRANS64.TRYWAIT P0, [R2+URZ+0x40], R0 ;  /* 0x00004000020075a7 */ /* 0x000ea400080011ff */
[----:B--2---:R-:W-:Y:S05]  /*8170*/  @!P0 BRA `(.L_x_128) ;  /* 0x0000001400b88947 */ /* 0x004fea0003800000 */
.L_x_127:
[----:B------:R-:W-:Y:S05]  /*8180*/  BSYNC B0 ;  /* 0x0000000000007941 */ /* 0x000fea0003800000 */
.L_x_126:
[----:B------:R-:W-:Y:S11]  /*8190*/  ISETP.NE.AND P0, PT, R76, RZ, PT ;  /* 0x000000ff4c00720c */ /* 0x000ff60003f05270 */
[----:B------:R-:W-:Y:S02]  /*81a0*/  @!UPT UIADD3 URZ, UPT, UPT, URZ, URZ, URZ ;  /* 0x000000fffffff290 */ /* 0x000fe4000fffe0ff */
[----:B--2---:R-:W-:Y:S01]  /*81b0*/  @P0 IADD3 R0, PT, PT, R63, R77, RZ ;  /* 0x0000004d3f000210 */ /* 0x004fe20007ffe0ff */
[----:B------:R-:W-:Y:S05]  /*81c0*/  @P0 WARPSYNC.ALL ;  /* 0x0000000000000948 */ /* 0x000fea0003800000 */
[----:B------:R2:W3:Y:S04]  /*81d0*/  @P0 LDSM.16.M88.4 R44, [R73+UR44+0x400] ;  /* 0x0004002c492c083b */ /* 0x0004e80008000200 */
[----:B------:R2:W4:Y:S04]  /*81e0*/  @P0 LDSM.16.M88.4 R40, [R3+0x400] ;  /* 0x000400000328083b */ /* 0x0005280000000200 */
[----:B------:R2:W1:Y:S04]  /*81f0*/  @P0 LDSM.16.M88.4 R32, [R77+0x400] ;  /* 0x000400004d20083b */ /* 0x0004680000000200 */
[----:B------:R2:W1:Y:S02]  /*8200*/  @P0 LDSM.16.M88.4 R36, [R0+0x400] ;  /* 0x000400000024083b */ /* 0x0004640000000200 */
.L_x_125:
[----:B------:R-:W-:Y:S05]  /*8210*/  BSYNC B1 ;  /* 0x0000000000017941 */ /* 0x000fea0003800000 */
.L_x_124:
        /* <DEDUP_REMOVED lines=21> */
.L_x_129:
[----:B------:R-:W-:Y:S01]  /*8370*/  ISETP.NE.AND P0, PT, R65, RZ, PT ;  /* 0x000000ff4100720c */ /* 0x000fe20003f05270 */
[----:B------:R-:W-:Y:S05]  /*8380*/  WARPSYNC.ALL ;  /* 0x0000000000007948 */ /* 0x000fea0003800000 */
[----:B------:R-:W-:Y:S01]  /*8390*/  R2UR UR4, R25 ;  /* 0x00000000190472ca */ /* 0x000fe200000e0000 */
[----:B------:R-:W-:Y:S01]  /*83a0*/  BSSY.RECONVERGENT B0, `(.L_x_130) ;  /* 0x000005d000007945 */ /* 0x000fe20003800200 */
[----:B---3--:R-:W-:Y:S02]  /*83b0*/  LOP3.LUT R0, R44, 0xffffe000, RZ, 0xc0, !PT ;  /* 0xffffe0002c007812 */ /* 0x008fe400078ec0ff */
[----:B------:R-:W-:Y:S02]  /*83c0*/  LOP3.LUT R2, R45, 0xffffe000, RZ, 0xc0, !PT ;  /* 0xffffe0002d027812 */ /* 0x000fe400078ec0ff */
[----:B------:R-:W-:Y:S02]  /*83d0*/  LOP3.LUT R3, R46, 0xffffe000, RZ, 0xc0, !PT ;  /* 0xffffe0002e037812 */ /* 0x000fe400078ec0ff */
[----:B------:R-:W-:Y:S02]  /*83e0*/  LOP3.LUT R20, R47, 0xffffe000, RZ, 0xc0, !PT ;  /* 0xffffe0002f147812 */ /* 0x000fe400078ec0ff */
[----:B----4-:R-:W-:Y:S02]  /*83f0*/  LOP3.LUT R21, R40, 0xffffe000, RZ, 0xc0, !PT ;  /* 0xffffe00028157812 */ /* 0x010fe400078ec0ff */
[----:B------:R-:W-:Y:S01]  /*8400*/  LOP3.LUT R25, R41, 0xffffe000, RZ, 0xc0, !PT ;  /* 0xffffe00029197812 */ /* 0x000fe200078ec0ff */
[----:B-1----:R-:W1:Y:S01]  /*8410*/  LDTM.16dp128bit.x8 R4, tmem[UR4+0x60] ;  /* 0x00006004000479ee */ /* 0x002e620008180000 */
[----:B------:R-:W-:Y:S01]  /*8420*/  R2UR UR4, R26 ;  /* 0x000000001a0472ca */ /* 0x000fe200000e0000 */
[----:B------:R-:W-:Y:S01]  /*8430*/  NOP ;  /* 0x0000000000007918 */ /* 0x000fe20000000000 */
[----:B------:R-:W-:Y:S02]  /*8440*/  LOP3.LUT R26, R42, 0xffffe000, RZ, 0xc0, !PT ;  /* 0xffffe0002a1a7812 */ /* 0x000fe400078ec0ff */
[----:B------:R-:W-:Y:S02]  /*8450*/  LOP3.LUT R28, R43, 0xffffe000, RZ, 0xc0, !PT ;  /* 0xffffe0002b1c7812 */ /* 0x000fe400078ec0ff */
[----:B------:R-:W-:Y:S02]  /*8460*/  LOP3.LUT R29, R32, 0xffffe000, RZ, 0xc0, !PT ;  /* 0xffffe000201d7812 */ /* 0x000fe400078ec0ff */
[----:B------:R-:W-:Y:S02]  /*8470*/  LOP3.LUT R30, R33, 0xffffe000, RZ, 0xc0, !PT ;  /* 0xffffe000211e7812 */ /* 0x000fe400078ec0ff */
[----:B------:R-:W-:Y:S02]  /*8480*/  LOP3.LUT R31, R34, 0xffffe000, RZ, 0xc0, !PT ;  /* 0xffffe000221f7812 */ /* 0x000fe400078ec0ff */
[----:B------:R-:W-:Y:S01]  /*8490*/  LOP3.LUT R32, R35, 0xffffe000, RZ, 0xc0, !PT ;  /* 0xffffe00023207812 */ /* 0x000fe200078ec0ff */
[----:B------:R-:W-:Y:S01]  /*84a0*/  UIADD3 UR4, UPT, UPT, UR4, 0xd0, URZ ;  /* 0x000000d004047890 */ /* 0x000fe2000fffe0ff */
[----:B------:R-:W-:Y:S02]  /*84b0*/  LOP3.LUT R33, R36, 0xffffe000, RZ, 0xc0, !PT ;  /* 0xffffe00024217812 */ /* 0x000fe400078ec0ff */
[----:B------:R-:W-:Y:S01]  /*84c0*/  LOP3.LUT R34, R37, 0xffffe000, RZ, 0xc0, !PT ;  /* 0xffffe00025227812 */ /* 0x000fe200078ec0ff */
[----:B------:R-:W-:Y:S01]  /*84d0*/  UPRMT UR4, UR47, 0x654, UR4 ;  /* 0x000006542f047896 */ /* 0x000fe20008000004 */
[----:B------:R-:W-:Y:S02]  /*84e0*/  LOP3.LUT R35, R38, 0xffffe000, RZ, 0xc0, !PT ;  /* 0xffffe00026237812 */ /* 0x000fe400078ec0ff */
[----:B------:R-:W-:Y:S01]  /*84f0*/  LOP3.LUT R36, R39, 0xffffe000, RZ, 0xc0, !PT ;  /* 0xffffe00027247812 */ /* 0x000fe200078ec0ff */
[C---:B-1----:R-:W-:Y:S01]  /*8500*/  FMUL R4, R24.reuse, R4 ;  /* 0x0000000418047220 */ /* 0x042fe20000400000 */
[C---:B------:R-:W-:Y:S01]  /*8510*/  FMUL R5, R24.reuse, R5 ;  /* 0x0000000518057220 */ /* 0x040fe20000400000 */
[C---:B------:R-:W-:Y:S01]  /*8520*/  FMUL R6, R24.reuse, R6 ;  /* 0x0000000618067220 */ /* 0x040fe20000400000 */
[C---:B------:R-:W-:Y:S01]  /*8530*/  FMUL R7, R24.reuse, R7 ;  /* 0x0000000718077220 */ /* 0x040fe20000400000 */
[C---:B------:R-:W-:Y:S01]  /*8540*/  FFMA R4, R27.reuse, R0, R4 ;  /* 0x000000001b047223 */ /* 0x040fe20000000004 */
[C---:B------:R-:W-:Y:S01]  /*8550*/  FMUL R8, R24.reuse, R8 ;  /* 0x0000000818087220 */ /* 0x040fe20000400000 */
[C---:B------:R-:W-:Y:S01]  /*8560*/  FFMA R5, R27.reuse, R2, R5 ;  /* 0x000000021b057223 */ /* 0x040fe20000000005 */
[C---:B------:R-:W-:Y:S01]  /*8570*/  FMUL R9, R24.reuse, R9 ;  /* 0x0000000918097220 */ /* 0x040fe20000400000 */
[C---:B------:R-:W-:Y:S01]  /*8580*/  FFMA R6, R27.reuse, R3, R6 ;  /* 0x000000031b067223 */ /* 0x040fe20000000006 */
[----:B------:R-:W-:Y:S01]  /*8590*/  F2FP.TF32.F32.PACK_B R4, R4 ;  /* 0x00000004ff04723e */ /* 0x000fe200024050ff */
[C---:B------:R-:W-:Y:S01]  /*85a0*/  FMUL R10, R24.reuse, R10 ;  /* 0x0000000a180a7220 */ /* 0x040fe20000400000 */
[----:B------:R-:W-:Y:S01]  /*85b0*/  F2FP.TF32.F32.PACK_B R5, R5 ;  /* 0x00000005ff05723e */ /* 0x000fe200024050ff */
[C---:B------:R-:W-:Y:S01]  /*85c0*/  FFMA R7, R27.reuse, R20, R7 ;  /* 0x000000141b077223 */ /* 0x040fe20000000007 */
[C---:B------:R-:W-:Y:S01]  /*85d0*/  FMUL R11, R24.reuse, R11 ;  /* 0x0000000b180b7220 */ /* 0x040fe20000400000 */
        /* <DEDUP_REMOVED lines=8> */
[----:B------:R-:W-:Y:S01]  /*8660*/  F2FP.TF32.F32.PACK_B R6, R6 ;  /* 0x00000006ff06723e */ /* 0x000fe200024050ff */
[C---:B------:R-:W-:Y:S01]  /*8670*/  FFMA R12, R27.reuse, R29, R12 ;  /* 0x0000001d1b0c7223 */ /* 0x040fe2000000000c */
[----:B------:R-:W-:Y:S01]  /*8680*/  F2FP.TF32.F32.PACK_B R7, R7 ;  /* 0x00000007ff07723e */ /* 0x000fe200024050ff */
[C---:B------:R-:W-:Y:S01]  /*8690*/  FMUL R16, R24.reuse, R16 ;  /* 0x0000001018107220 */ /* 0x040fe20000400000 */
[C---:B------:R-:W-:Y:S01]  /*86a0*/  FFMA R13, R27.reuse, R30, R13 ;  /* 0x0000001e1b0d7223 */ /* 0x040fe2000000000d */
[C---:B------:R-:W-:Y:S01]  /*86b0*/  FMUL R17, R24.reuse, R17 ;  /* 0x0000001118117220 */ /* 0x040fe20000400000 */
[C---:B------:R-:W-:Y:S01]  /*86c0*/  FFMA R14, R27.reuse, R31, R14 ;  /* 0x0000001f1b0e7223 */ /* 0x040fe2000000000e */
[C---:B------:R-:W-:Y:S01]  /*86d0*/  FMUL R18, R24.reuse, R18 ;  /* 0x0000001218127220 */ /* 0x040fe20000400000 */
[C---:B------:R-:W-:Y:S01]  /*86e0*/  FFMA R15, R27.reuse, R32, R15 ;  /* 0x000000201b0f7223 */ /* 0x040fe2000000000f */
[----:B------:R-:W-:Y:S01]  /*86f0*/  FMUL R19, R24, R19 ;  /* 0x0000001318137220 */ /* 0x000fe20000400000 */
[----:B------:R-:W-:Y:S01]  /*8700*/  F2FP.TF32.F32.PACK_B R8, R8 ;  /* 0x00000008ff08723e */ /* 0x000fe200024050ff */
[C---:B------:R-:W-:Y:S01]  /*8710*/  FFMA R16, R27.reuse, R33, R16 ;  /* 0x000000211b107223 */ /* 0x040fe20000000010 */
[----:B------:R-:W-:Y:S01]  /*8720*/  F2FP.TF32.F32.PACK_B R9, R9 ;  /* 0x00000009ff09723e */ /* 0x000fe200024050ff */
[----:B------:R-:W-:Y:S01]  /*8730*/  SYNCS.ARRIVE.TRANS64.RED.A1T0 RZ, [UR4], RZ ;  /* 0x000000ffffff79a7 */ /* 0x000fe20008100404 */
[----:B------:R1:W-:Y:S01]  /*8740*/  STSM.16.M88.4 [R70+0x6400], R4 ;  /* 0x0064000446007844 */ /* 0x0003e20000000200 */
        /* <DEDUP_REMOVED lines=14> */
[----:B------:R-:W-:Y:S05]  /*8830*/  F2FP.TF32.F32.PACK_B R19, R19 ;  /* 0x00000013ff13723e */ /* 0x000fea00024050ff */
        /* <DEDUP_REMOVED lines=19> */
.L_x_131:
[----:B------:R-:W-:Y:S05]  /*8970*/  BSYNC.RECONVERGENT B0 ;  /* 0x0000000000007941 */ /* 0x000fea0003800200 */
.L_x_130:
[----:B------:R-:W-:Y:S01]  /*8980*/  BAR.SYNC.DEFER_BLOCKING 0x1, 0x80 ;  /* 0x0042000000007b1d */ /* 0x000fe20000010000 */
[----:B------:R-:W-:Y:S01]  /*8990*/  UISETP.NE.AND UP0, UPT, UR52, -0x4, UPT ;  /* 0xfffffffc3400788c */ /* 0x000fe2000bf05270 */
[----:B------:R-:W-:Y:S08]  /*89a0*/  IADD3 R22, PT, PT, R22, 0x1, RZ ;  /* 0x0000000116167810 */ /* 0x000ff00007ffe0ff */
[----:B------:R-:W-:Y:S05]  /*89b0*/  BRA.U !UP0, `(.L_x_132) ;  /* 0x0000000108287547 */ /* 0x000fea000b800000 */
[----:B------:R-:W-:Y:S01]  /*89c0*/  ISETP.NE.AND P0, PT, R68, RZ, PT ;  /* 0x000000ff4400720c */ /* 0x000fe20003f05270 */
[----:B------:R-:W-:Y:S01]  /*89d0*/  IMAD.U32 R2, RZ, RZ, UR46 ;  /* 0x0000002eff027e24 */ /* 0x000fe2000f8e00ff */
[----:B------:R-:W-:Y:S01]  /*89e0*/  UIADD3 UR4, UPT, UPT, UR46, 0x1, URZ ;  /* 0x000000012e047890 */ /* 0x000fe2000fffe0ff */
[----:B------:R-:W-:Y:S03]  /*89f0*/  IMAD.U32 R0, RZ, RZ, UR47 ;  /* 0x0000002fff007e24 */ /* 0x000fe6000f8e00ff */
[----:B------:R-:W-:Y:S04]  /*8a00*/  UISETP.NE.AND UP0, UPT, UR4, 0x4, UPT ;  /* 0x000000040400788c */ /* 0x000fe8000bf05270 */
[----:B------:R-:W-:Y:S03]  /*8a10*/  USEL UR46, UR4, URZ, UP0 ;  /* 0x000000ff042e7287 */ /* 0x000fe60008000000 */
[----:B------:R-:W-:Y:S05]  /*8a20*/  @P0 LEA R2, R2, UR44, 0x3 ;  /* 0x0000002c02020c11 */ /* 0x000fea000f8e18ff */
[----:B------:R-:W-:Y:S05]  /*8a30*/  @P0 VIADD R2, R2, 0x60 ;  /* 0x0000006002020836 */ /* 0x000fea0000000000 */
[----:B------:R-:W-:Y:S04]  /*8a40*/  @P0 PRMT R0, R0, 0x654, R2 ;  /* 0x0000065400000816 */ /* 0x000fe80000000002 */
[----:B------:R2:W-:Y:S03]  /*8a50*/  @P0 SYNCS.ARRIVE.TRANS64.RED.A1T0 RZ, [R0+URZ], RZ ;  /* 0x000000ff00ff09a7 */ /* 0x0005e600081004ff */
.L_x_132:
[----:B------:R-:W-:Y:S01]  /*8a60*/  R2UR UR4, R55 ;  /* 0x00000000370472ca */ /* 0x000fe200000e0000 */
[----:B------:R-:W-:Y:S01]  /*8a70*/  UISETP.NE.AND UP0, UPT, UR62, URZ, UPT ;  /* 0x000000ff3e00728c */ /* 0x000fe2000bf05270 */
[----:B------:R-:W-:Y:S01]  /*8a80*/  ISETP.NE.AND P0, PT, R59, 0x2, PT ;  /* 0x000000023b00780c */ /* 0x000fe20003f05270 */
[----:B------:R-:W-:Y:S01]  /*8a90*/  UIADD3 UR20, UPT, UPT, UR37, UR63, URZ ;  /* 0x0000003f25147290 */ /* 0x000fe2000fffe0ff */
[----:B------:R-:W-:Y:S01]  /*8aa0*/  ISETP.NE.AND P1, PT, R22, 0x4, PT ;  /* 0x000000041600780c */ /* 0x000fe20003f25270 */
[----:B------:R-:W-:Y:S01]  /*8ab0*/  UIADD3 UR52, UPT, UPT, UR52, 0x4, URZ ;  /* 0x0000000434347890 */ /* 0x000fe2000fffe0ff */
[----:B------:R-:W-:Y:S01]  /*8ac0*/  SEL R2, RZ, 0x1, P0 ;  /* 0x00000001ff027807 */ /* 0x000fe20000000000 */
[----:B------:R-:W-:Y:S01]  /*8ad0*/  UMOV UR36, UR61 ;  /* 0x0000003d00247c82 */ /* 0x000fe20008000000 */
[----:B--2---:R-:W-:Y:S02]  /*8ae0*/  SEL R0, RZ, 0x1, P1 ;  /* 0x00000001ff007807 */ /* 0x004fe40000800000 */
[----:B------:R-:W-:Y:S02]  /*8af0*/  LOP3.LUT R60, R60, R2, RZ, 0x3c, !PT ;  /* 0x000000023c3c7212 */ /* 0x000fe400078e3cff */
[----:B------:R-:W-:Y:S01]  /*8b00*/  LOP3.LUT R61, R61, R0, RZ, 0x3c, !PT ;  /* 0x000000003d3d7212 */ /* 0x000fe200078e3cff */
[----:B------:R-:W-:Y:S01]  /*8b10*/  UIADD3 UR16, UPT, UPT, UR38, UR4, URZ ;  /* 0x0000000426107290 */ /* 0x000fe2000fffe0ff */
[----:B------:R-:W-:Y:S02]  /*8b20*/  SEL R59, R59, RZ, P0 ;  /* 0x000000ff3b3b7207 */ /* 0x000fe40000000000 */
[----:B------:R-:W-:Y:S01]  /*8b30*/  SEL R22, R22, RZ, P1 ;  /* 0x000000ff16167207 */ /* 0x000fe20000800000 */
[----:B------:R-:W-:Y:S08]  /*8b40*/  BRA.U UP0, `(.L_x_133) ;  /* 0xffffffc900907547 */ /* 0x000ff0000b83ffff */
[----:B------:R-:W-:-:S13]  /*8b50*/  R2UR UR4, R56 ;  /* 0x00000000380472ca */ /* 0x000fda00000e0000 */
[----:B------:R-:W-:-:S09]  /*8b60*/  UISETP.NE.AND UP0, UPT, UR4, URZ, UPT ;  /* 0x000000ff0400728c */ /* 0x000fd2000bf05270 */
[----:B------:R-:W-:Y:S05]  /*8b70*/  BRA.U !UP0, `(.L_x_134) ;  /* 0x0000000108487547 */ /* 0x000fea000b800000 */
[----:B------:R-:W2:Y:S02]  /*8b80*/  LDCU.64 UR4, c[0x0][0x890] ;  /* 0x00011200ff0477ac */ /* 0x000ea40008000a00 */
[----:B--2---:R-:W-:-:S04]  /*8b90*/  UISETP.NE.U32.AND UP0, UPT, UR4, URZ, UPT ;  /* 0x000000ff0400728c */ /* 0x004fc8000bf05070 */
[----:B------:R-:W-:-:S09]  /*8ba0*/  UISETP.NE.AND.EX UP0, UPT, UR5, URZ, UPT, UP0 ;  /* 0x000000ff0500728c */ /* 0x000fd2000bf05300 */
[----:B------:R-:W-:Y:S05]  /*8bb0*/  BRA.U UP0, `(.L_x_135) ;  /* 0x00000001000c7547 */ /* 0x000fea000b800000 */
[----:B------:R-:W-:-:S13]  /*8bc0*/  FSETP.NEU.AND P0, PT, R27, RZ, PT ;  /* 0x000000ff1b00720b */ /* 0x000fda0003f0d000 */
[----:B------:R-:W-:Y:S05]  /*8bd0*/  @!P0 EXIT ;  /* 0x000000000000894d */ /* 0x000fea0003800000 */
[----:B------:R-:W-:Y:S05]  /*8be0*/  BRA `(.L_x_134) ;  /* 0x00000000002c7947 */ /* 0x000fea0003800000 */
.L_x_135:
[----:B------:R-:W-:Y:S01]  /*8bf0*/  ISETP.NE.AND P0, PT, R58, RZ, PT ;  /* 0x000000ff3a00720c */ /* 0x000fe20003f05270 */
[----:B------:R-:W-:-:S12]  /*8c00*/  BSSY.RECONVERGENT B0, `(.L_x_134) ;  /* 0x0000009000007945 */ /* 0x000fd80003800200 */
[----:B------:R-:W-:Y:S05]  /*8c10*/  @P0 BRA `(.L_x_136) ;  /* 0x0000000000140947 */ /* 0x000fea0003800000 */
[----:B------:R-:W2:Y:S02]  /*8c20*/  LDCU.64 UR4, c[0x0][0x888] ;  /* 0x00011100ff0477ac */ /* 0x000ea40008000a00 */
[----:B--2---:R-:W-:-:S04]  /*8c30*/  ISETP.NE.U32.AND P0, PT, RZ, UR4, PT ;  /* 0x00000004ff007c0c */ /* 0x004fc8000bf05070 */
[----:B------:R-:W-:-:S13]  /*8c40*/  ISETP.NE.AND.EX P0, PT, RZ, UR5, PT, P0 ;  /* 0x00000005ff007c0c */ /* 0x000fda000bf05300 */
[----:B------:R-:W-:Y:S05]  /*8c50*/  @!P0 EXIT ;  /* 0x000000000000894d */ /* 0x000fea0003800000 */
[----:B------:R-:W-:Y:S05]  /*8c60*/  BRA `(.L_x_137) ;  /* 0x0000000000087947 */ /* 0x000fea0003800000 */
.L_x_136:
[----:B------:R-:W-:-:S13]  /*8c70*/  FSETP.NEU.AND P0, PT, R27, RZ, PT ;  /* 0x000000ff1b00720b */ /* 0x000fda0003f0d000 */
[----:B------:R-:W-:Y:S05]  /*8c80*/  @!P0 EXIT ;  /* 0x000000000000894d */ /* 0x000fea0003800000 */
.L_x_137:
[----:B------:R-:W-:Y:S05]  /*8c90*/  BSYNC.RECONVERGENT B0 ;  /* 0x0000000000007941 */ /* 0x000fea0003800200 */
.L_x_134:
[----:B------:R-:W-:Y:S01]  /*8ca0*/  ULEA UR4, UR46, UR44, 0x3 ;  /* 0x0000002c2e047291 */ /* 0x000fe2000f8e18ff */
[----:B------:R-:W-:-:S04]  /*8cb0*/  DEPBAR.LE SB0, 0x0 ;  /* 0x000080000000791a */ /* 0x000fc80000000000 */
[----:B------:R-:W-:-:S04]  /*8cc0*/  UIADD3 UR4, UPT, UPT, UR4, 0x60, URZ ;  /* 0x0000006004047890 */ /* 0x000fc8000fffe0ff */
[----:B------:R-:W-:-:S09]  /*8cd0*/  UPRMT UR4, UR47, 0x654, UR4 ;  /* 0x000006542f047896 */ /* 0x000fd20008000004 */
[----:B------:R-:W-:Y:S01]  /*8ce0*/  SYNCS.ARRIVE.TRANS64.RED.A1T0 RZ, [UR4], RZ ;  /* 0x000000ffffff79a7 */ /* 0x000fe20008100404 */
[----:B------:R-:W-:Y:S05]  /*8cf0*/  EXIT ;  /* 0x000000000000794d */ /* 0x000fea0003800000 */
.L_x_24:
[----:B--2---:R2:W3:Y:S02]  /*8d00*/  SYNCS.PHASECHK.TRANS64.TRYWAIT P0, [R0+URZ+0x100], R2 ;  /* 0x00010002000075a7 */ /* 0x0044e400080011ff */
[----:B---3--:R-:W-:Y:S05]  /*8d10*/  @!P0 NANOSLEEP.SYNCS 0x989680 ;  /* 0x009896800000895d */ /* 0x008fea0003900000 */
[----:B------:R-:W3:Y:S02]  /*8d20*/  @!P0 SYNCS.PHASECHK.TRANS64 P0, [R0+URZ+0x100], R2 ;  /* 0x00010002000085a7 */ /* 0x000ee400080010ff */
[----:B---3--:R-:W-:Y:S05]  /*8d30*/  @!P0 BRA `(.L_x_24) ;  /* 0xfffffffc00f08947 */ /* 0x008fea000383ffff */
[----:B------:R-:W-:Y:S05]  /*8d40*/  BRA `(.L_x_138) ;  /* 0xffffff8800d87947 */ /* 0x000fea000383ffff */
.L_x_27:
[----:B-1----:R-:W-:-:S07]  /*8d50*/  MOV R0, UR33 ;  /* 0x0000002100007c02 */ /* 0x002fce0008000f00 */
.L_x_139:
[----:B-1----:R1:W2:Y:S02]  /*8d60*/  SYNCS.PHASECHK.TRANS64.TRYWAIT P0, [R0+URZ+0x20], R3 ;  /* 0x00002003000075a7 */ /* 0x0022a400080011ff */
[----:B--2---:R-:W-:Y:S05]  /*8d70*/  @!P0 NANOSLEEP.SYNCS 0x989680 ;  /* 0x009896800000895d */ /* 0x004fea0003900000 */
[----:B------:R-:W2:Y:S02]  /*8d80*/  @!P0 SYNCS.PHASECHK.TRANS64 P0, [R0+URZ+0x20], R3 ;  /* 0x00002003000085a7 */ /* 0x000ea400080010ff */
[----:B--2---:R-:W-:Y:S05]  /*8d90*/  @!P0 BRA `(.L_x_139) ;  /* 0xfffffffc00f08947 */ /* 0x004fea000383ffff */
[----:B------:R-:W-:Y:S05]  /*8da0*/  BRA `(.L_x_26) ;  /* 0xffffff8c00207947 */ /* 0x000fea000383ffff */
.L_x_34:
[----:B-1----:R-:W-:-:S07]  /*8db0*/  MOV R0, UR33 ;  /* 0x0000002100007c02 */ /* 0x002fce0008000f00 */
.L_x_140:
[----:B-1----:R1:W2:Y:S02]  /*8dc0*/  SYNCS.PHASECHK.TRANS64.TRYWAIT P0, [R0+URZ+0x20], R3 ;  /* 0x00002003000075a7 */ /* 0x0022a400080011ff */
[----:B--2---:R-:W-:Y:S05]  /*8dd0*/  @!P0 NANOSLEEP.SYNCS 0x989680 ;  /* 0x009896800000895d */ /* 0x004fea0003900000 */
[----:B------:R-:W2:Y:S02]  /*8de0*/  @!P0 SYNCS.PHASECHK.TRANS64 P0, [R0+URZ+0x20], R3 ;  /* 0x00002003000085a7 */ /* 0x000ea400080010ff */
[----:B--2---:R-:W-:Y:S05]  /*8df0*/  @!P0 BRA `(.L_x_140) ;  /* 0xfffffffc00f08947 */ /* 0x004fea000383ffff */
[----:B------:R-:W-:Y:S05]  /*8e00*/  BRA `(.L_x_33) ;  /* 0xffffff9000107947 */ /* 0x000fea000383ffff */
.L_x_39:
[----:B-1----:R1:W2:Y:S02]  /*8e10*/  SYNCS.PHASECHK.TRANS64.TRYWAIT P0, [R3+URZ+0x90], R0 ;  /* 0x00009000030075a7 */ /* 0x0022a400080011ff */
[----:B--2---:R-:W-:Y:S05]  /*8e20*/  @!P0 NANOSLEEP.SYNCS 0x989680 ;  /* 0x009896800000895d */ /* 0x004fea0003900000 */
[----:B------:R-:W2:Y:S02]  /*8e30*/  @!P0 SYNCS.PHASECHK.TRANS64 P0, [R3+URZ+0x90], R0 ;  /* 0x00009000030085a7 */ /* 0x000ea400080010ff */
[----:B--2---:R-:W-:Y:S05]  /*8e40*/  @!P0 BRA `(.L_x_39) ;  /* 0xfffffffc00f08947 */ /* 0x004fea000383ffff */
[----:B------:R-:W-:Y:S05]  /*8e50*/  BRA `(.L_x_141) ;  /* 0xffffff9000e07947 */ /* 0x000fea000383ffff */
.L_x_43:
[----:B------:R-:W-:-:S07]  /*8e60*/  MOV R0, UR4 ;  /* 0x0000000400007c02 */ /* 0x000fce0008000f00 */
.L_x_142:
[----:B-1----:R1:W2:Y:S02]  /*8e70*/  SYNCS.PHASECHK.TRANS64.TRYWAIT P0, [R0+URZ], R2 ;  /* 0x00000002000075a7 */ /* 0x0022a400080011ff */
[----:B--2---:R-:W-:Y:S05]  /*8e80*/  @!P0 NANOSLEEP.SYNCS 0x989680 ;  /* 0x009896800000895d */ /* 0x004fea0003900000 */
[----:B------:R-:W2:Y:S02]  /*8e90*/  @!P0 SYNCS.PHASECHK.TRANS64 P0, [R0+URZ], R2 ;  /* 0x00000002000085a7 */ /* 0x000ea400080010ff */
[----:B--2---:R-:W-:Y:S05]  /*8ea0*/  @!P0 BRA `(.L_x_142) ;  /* 0xfffffffc00f08947 */ /* 0x004fea000383ffff */
[----:B------:R-:W-:Y:S05]  /*8eb0*/  BRA `(.L_x_143) ;  /* 0xffffff9800887947 */ /* 0x000fea000383ffff */
.L_x_44:
[----:B------:R-:W-:-:S07]  /*8ec0*/  MOV R0, UR5 ;  /* 0x0000000500007c02 */ /* 0x000fce0008000f00 */
.L_x_144:
[----:B-1----:R1:W2:Y:S02]  /*8ed0*/  SYNCS.PHASECHK.TRANS64.TRYWAIT P0, [R0+URZ], R3 ;  /* 0x00000003000075a7 */ /* 0x0022a400080011ff */
[----:B--2---:R-:W-:Y:S05]  /*8ee0*/  @!P0 NANOSLEEP.SYNCS 0x989680 ;  /* 0x009896800000895d */ /* 0x004fea0003900000 */
[----:B------:R-:W2:Y:S02]  /*8ef0*/  @!P0 SYNCS.PHASECHK.TRANS64 P0, [R0+URZ], R3 ;  /* 0x00000003000085a7 */ /* 0x000ea400080010ff */
[----:B--2---:R-:W-:Y:S05]  /*8f00*/  @!P0 BRA `(.L_x_144) ;  /* 0xfffffffc00f08947 */ /* 0x004fea000383ffff */
[----:B------:R-:W-:Y:S05]  /*8f10*/  BRA `(.L_x_145) ;  /* 0xffffff9800947947 */ /* 0x000fea000383ffff */
.L_x_45:
[----:B------:R-:W-:-:S07]  /*8f20*/  MOV R0, UR5 ;  /* 0x0000000500007c02 */ /* 0x000fce0008000f00 */
.L_x_146:
[----:B-1----:R1:W2:Y:S02]  /*8f30*/  SYNCS.PHASECHK.TRANS64.TRYWAIT P0, [R0+URZ], R3 ;  /* 0x00000003000075a7 */ /* 0x0022a400080011ff */
[----:B--2---:R-:W-:Y:S05]  /*8f40*/  @!P0 NANOSLEEP.SYNCS 0x989680 ;  /* 0x009896800000895d */ /* 0x004fea0003900000 */
[----:B------:R-:W2:Y:S02]  /*8f50*/  @!P0 SYNCS.PHASECHK.TRANS64 P0, [R0+URZ], R3 ;  /* 0x00000003000085a7 */ /* 0x000ea400080010ff */
[----:B--2---:R-:W-:Y:S05]  /*8f60*/  @!P0 BRA `(.L_x_146) ;  /* 0xfffffffc00f08947 */ /* 0x004fea000383ffff */
[----:B------:R-:W-:Y:S05]  /*8f70*/  BRA `(.L_x_147) ;  /* 0xffffff9800a07947 */ /* 0x000fea000383ffff */
.L_x_48:
[----:B-1----:R1:W2:Y:S02]  /*8f80*/  SYNCS.PHASECHK.TRANS64.TRYWAIT P0, [R2+URZ+0xf0], R4 ;  /* 0x0000f004020075a7 */ /* 0x0022a400080011ff */
[----:B--2---:R-:W-:Y:S05]  /*8f90*/  @!P0 NANOSLEEP.SYNCS 0x989680 ;  /* 0x009896800000895d */ /* 0x004fea0003900000 */
[----:B------:R-:W2:Y:S02]  /*8fa0*/  @!P0 SYNCS.PHASECHK.TRANS64 P0, [R2+URZ+0xf0], R4 ;  /* 0x0000f004020085a7 */ /* 0x000ea400080010ff */
[----:B--2---:R-:W-:Y:S05]  /*8fb0*/  @!P0 BRA `(.L_x_48) ;  /* 0xfffffffc00f08947 */ /* 0x004fea000383ffff */
[----:B------:R-:W-:Y:S05]  /*8fc0*/  BRA `(.L_x_148) ;  /* 0xffffff9800fc7947 */ /* 0x000fea000383ffff */
.L_x_49:
[----:B------:R-:W-:-:S07]  /*8fd0*/  MOV R2, UR4 ;  /* 0x0000000400027c02 */ /* 0x000fce0008000f00 */
.L_x_149:
[----:B-1----:R1:W2:Y:S02]  /*8fe0*/  SYNCS.PHASECHK.TRANS64.TRYWAIT P0, [R2+URZ+0xa0], R5 ;  /* 0x0000a005020075a7 */ /* 0x0022a400080011ff */
[----:B--2---:R-:W-:Y:S05]  /*8ff0*/  @!P0 NANOSLEEP.SYNCS 0x989680 ;  /* 0x009896800000895d */ /* 0x004fea0003900000 */
[----:B------:R-:W2:Y:S02]  /*9000*/  @!P0 SYNCS.PHASECHK.TRANS64 P0, [R2+URZ+0xa0], R5 ;  /* 0x0000a005020085a7 */ /* 0x000ea400080010ff */
[----:B--2---:R-:W-:Y:S05]  /*9010*/  @!P0 BRA `(.L_x_149) ;  /* 0xfffffffc00f08947 */ /* 0x004fea000383ffff */
[----:B------:R-:W-:Y:S05]  /*9020*/  BRA `(.L_x_150) ;  /* 0xffffff9c000c7947 */ /* 0x000fea000383ffff */
.L_x_50:
[----:B-1----:R1:W2:Y:S02]  /*9030*/  SYNCS.PHASECHK.TRANS64.TRYWAIT P1, [R2+URZ+0x90], R4 ;  /* 0x00009004020075a7 */ /* 0x0022a400080211ff */
[----:B--2---:R-:W-:Y:S05]  /*9040*/  @!P1 NANOSLEEP.SYNCS 0x989680 ;  /* 0x009896800000995d */ /* 0x004fea0003900000 */
[----:B------:R-:W2:Y:S02]  /*9050*/  @!P1 SYNCS.PHASECHK.TRANS64 P1, [R2+URZ+0x90], R4 ;  /* 0x00009004020095a7 */ /* 0x000ea400080210ff */
[----:B--2---:R-:W-:Y:S05]  /*9060*/  @!P1 BRA `(.L_x_50) ;  /* 0xfffffffc00f09947 */ /* 0x004fea000383ffff */
[----:B------:R-:W-:Y:S05]  /*9070*/  BRA `(.L_x_151) ;  /* 0xffffff9c003c7947 */ /* 0x000fea000383ffff */
.L_x_53:
[----:B------:R-:W-:-:S07]  /*9080*/  MOV R0, UR4 ;  /* 0x0000000400007c02 */ /* 0x000fce0008000f00 */
.L_x_152:
[----:B-1----:R1:W2:Y:S02]  /*9090*/  SYNCS.PHASECHK.TRANS64.TRYWAIT P0, [R0+URZ+0xa0], R2 ;  /* 0x0000a002000075a7 */ /* 0x0022a400080011ff */
[----:B--2---:R-:W-:Y:S05]  /*90a0*/  @!P0 NANOSLEEP.SYNCS 0x989680 ;  /* 0x009896800000895d */ /* 0x004fea0003900000 */
[----:B------:R-:W2:Y:S02]  /*90b0*/  @!P0 SYNCS.PHASECHK.TRANS64 P0, [R0+URZ+0xa0], R2 ;  /* 0x0000a002000085a7 */ /* 0x000ea400080010ff */
[----:B--2---:R-:W-:Y:S05]  /*90c0*/  @!P0 BRA `(.L_x_152) ;  /* 0xfffffffc00f08947 */ /* 0x004fea000383ffff */
[----:B------:R-:W-:Y:S05]  /*90d0*/  BRA `(.L_x_52) ;  /* 0xffffff9c00907947 */ /* 0x000fea000383ffff */
.L_x_60:
[----:B-1----:R1:W2:Y:S02]  /*90e0*/  SYNCS.PHASECHK.TRANS64.TRYWAIT P1, [R0+URZ+0x90], R2 ;  /* 0x00009002000075a7 */ /* 0x0022a400080211ff */
[----:B--2---:R-:W-:Y:S05]  /*90f0*/  @!P1 NANOSLEEP.SYNCS 0x989680 ;  /* 0x009896800000995d */ /* 0x004fea0003900000 */
[----:B------:R-:W2:Y:S02]  /*9100*/  @!P1 SYNCS.PHASECHK.TRANS64 P1, [R0+URZ+0x90], R2 ;  /* 0x00009002000095a7 */ /* 0x000ea400080210ff */
[----:B--2---:R-:W-:Y:S05]  /*9110*/  @!P1 BRA `(.L_x_60) ;  /* 0xfffffffc00f09947 */ /* 0x004fea000383ffff */
[----:B------:R-:W-:Y:S05]  /*9120*/  BRA `(.L_x_153) ;  /* 0xffffffa400247947 */ /* 0x000fea000383ffff */
.L_x_61:
[----:B------:R-:W-:-:S07]  /*9130*/  MOV R2, UR46 ;  /* 0x0000002e00027c02 */ /* 0x000fce0008000f00 */
.L_x_154:
[----:B-1----:R1:W2:Y:S02]  /*9140*/  SYNCS.PHASECHK.TRANS64.TRYWAIT P0, [R2+URZ+0xd0], R0 ;  /* 0x0000d000020075a7 */ /* 0x0022a400080011ff */
[----:B--2---:R-:W-:Y:S05]  /*9150*/  @!P0 NANOSLEEP.SYNCS 0x989680 ;  /* 0x009896800000895d */ /* 0x004fea0003900000 */
[----:B------:R-:W2:Y:S02]  /*9160*/  @!P0 SYNCS.PHASECHK.TRANS64 P0, [R2+URZ+0xd0], R0 ;  /* 0x0000d000020085a7 */ /* 0x000ea400080010ff */
[----:B--2---:R-:W-:Y:S05]  /*9170*/  @!P0 BRA `(.L_x_154) ;  /* 0xfffffffc00f08947 */ /* 0x004fea000383ffff */
[----:B------:R-:W-:Y:S05]  /*9180*/  BRA `(.L_x_155) ;  /* 0xffffffa400747947 */ /* 0x000fea000383ffff */
.L_x_64:
[----:B------:R-:W-:Y:S07]  /*9190*/  MOV R0, UR7 ;  /* 0x0000000700007c02 */ /* 0x000fee0008000f00 */
.L_x_156:
[----:B-1----:R1:W2:Y:S02]  /*91a0*/  SYNCS.PHASECHK.TRANS64.TRYWAIT P0, [R0+URZ], R2 ;  /* 0x00000002000075a7 */ /* 0x0022a400080011ff */
[----:B--2---:R-:W-:Y:S05]  /*91b0*/  @!P0 NANOSLEEP.SYNCS 0x989680 ;  /* 0x009896800000895d */ /* 0x004fea0003900000 */
[----:B------:R-:W2:Y:S02]  /*91c0*/  @!P0 SYNCS.PHASECHK.TRANS64 P0, [R0+URZ], R2 ;  /* 0x00000002000085a7 */ /* 0x000ea400080010ff */
[----:B--2---:R-:W-:Y:S05]  /*91d0*/  @!P0 BRA `(.L_x_156) ;  /* 0xfffffffc00f08947 */ /* 0x004fea000383ffff */
[----:B------:R-:W-:Y:S05]  /*91e0*/  BRA `(.L_x_63) ;  /* 0xffffffa400907947 */ /* 0x000fea000383ffff */
.L_x_67:
[----:B------:R-:W-:-:S07]  /*91f0*/  MOV R0, UR4 ;  /* 0x0000000400007c02 */ /* 0x000fce0008000f00 */
.L_x_157:
[----:B--2---:R2:W4:Y:S02]  /*9200*/  SYNCS.PHASECHK.TRANS64.TRYWAIT P0, [R0+URZ], R2 ;  /* 0x00000002000075a7 */ /* 0x00452400080011ff */
[----:B----4-:R-:W-:Y:S05]  /*9210*/  @!P0 NANOSLEEP.SYNCS 0x989680 ;  /* 0x009896800000895d */ /* 0x010fea0003900000 */
[----:B------:R-:W4:Y:S02]  /*9220*/  @!P0 SYNCS.PHASECHK.TRANS64 P0, [R0+URZ], R2 ;  /* 0x00000002000085a7 */ /* 0x000f2400080010ff */
[----:B----4-:R-:W-:Y:S05]  /*9230*/  @!P0 BRA `(.L_x_157) ;  /* 0xfffffffc00f08947 */ /* 0x010fea000383ffff */
[----:B------:R-:W-:Y:S05]  /*9240*/  BRA `(.L_x_158) ;  /* 0xffffffa800bc7947 */ /* 0x000fea000383ffff */
.L_x_68:
[----:B------:R-:W-:-:S07]  /*9250*/  MOV R0, UR5 ;  /* 0x0000000500007c02 */ /* 0x000fce0008000f00 */
.L_x_159:
[----:B-1----:R1:W2:Y:S02]  /*9260*/  SYNCS.PHASECHK.TRANS64.TRYWAIT P0, [R0+URZ], R3 ;  /* 0x00000003000075a7 */ /* 0x0022a400080011ff */
[----:B--2---:R-:W-:Y:S05]  /*9270*/  @!P0 NANOSLEEP.SYNCS 0x989680 ;  /* 0x009896800000895d */ /* 0x004fea0003900000 */
[----:B------:R-:W2:Y:S02]  /*9280*/  @!P0 SYNCS.PHASECHK.TRANS64 P0, [R0+URZ], R3 ;  /* 0x00000003000085a7 */ /* 0x000ea400080010ff */
[----:B--2---:R-:W-:Y:S05]  /*9290*/  @!P0 BRA `(.L_x_159) ;  /* 0xfffffffc00f08947 */ /* 0x004fea000383ffff */
[----:B------:R-:W-:Y:S05]  /*92a0*/  BRA `(.L_x_160) ;  /* 0xffffffa800c87947 */ /* 0x000fea000383ffff */
.L_x_69:
[----:B------:R-:W-:-:S07]  /*92b0*/  MOV R0, UR5 ;  /* 0x0000000500007c02 */ /* 0x000fce0008000f00 */
.L_x_161:
[----:B-1----:R1:W2:Y:S02]  /*92c0*/  SYNCS.PHASECHK.TRANS64.TRYWAIT P0, [R0+URZ], R3 ;  /* 0x00000003000075a7 */ /* 0x0022a400080011ff */
[----:B--2---:R-:W-:Y:S05]  /*92d0*/  @!P0 NANOSLEEP.SYNCS 0x989680 ;  /* 0x009896800000895d */ /* 0x004fea0003900000 */
[----:B------:R-:W2:Y:S02]  /*92e0*/  @!P0 SYNCS.PHASECHK.TRANS64 P0, [R0+URZ], R3 ;  /* 0x00000003000085a7 */ /* 0x000ea400080010ff */
[----:B--2---:R-:W-:Y:S05]  /*92f0*/  @!P0 BRA `(.L_x_161) ;  /* 0xfffffffc00f08947 */ /* 0x004fea000383ffff */
[----:B------:R-:W-:Y:S05]  /*9300*/  BRA `(.L_x_162) ;  /* 0xffffffa800d47947 */ /* 0x000fea000383ffff */
.L_x_70:
[----:B-1----:R-:W-:-:S07]  /*9310*/  MOV R0, UR4 ;  /* 0x0000000400007c02 */ /* 0x002fce0008000f00 */
.L_x_163:
[----:B-1----:R1:W2:Y:S02]  /*9320*/  SYNCS.PHASECHK.TRANS64.TRYWAIT P0, [R0+URZ], R2 ;  /* 0x00000002000075a7 */ /* 0x0022a400080011ff */
[----:B--2---:R-:W-:Y:S05]  /*9330*/  @!P0 NANOSLEEP.SYNCS 0x989680 ;  /* 0x009896800000895d */ /* 0x004fea0003900000 */
[----:B------:R-:W2:Y:S02]  /*9340*/  @!P0 SYNCS.PHASECHK.TRANS64 P0, [R0+URZ], R2 ;  /* 0x00000002000085a7 */ /* 0x000ea400080010ff */
[----:B--2---:R-:W-:Y:S05]  /*9350*/  @!P0 BRA `(.L_x_163) ;  /* 0xfffffffc00f08947 */ /* 0x004fea000383ffff */
[----:B------:R-:W-:Y:S05]  /*9360*/  BRA `(.L_x_164) ;  /* 0xffffffa800e07947 */ /* 0x000fea000383ffff */
.L_x_75:
[----:B--2---:R2:W3:Y:S02]  /*9370*/  SYNCS.PHASECHK.TRANS64.TRYWAIT P0, [R12+URZ+0x90], R0 ;  /* 0x000090000c0075a7 */ /* 0x0044e400080011ff */
[----:B---3--:R-:W-:Y:S05]  /*9380*/  @!P0 NANOSLEEP.SYNCS 0x989680 ;  /* 0x009896800000895d */ /* 0x008fea0003900000 */
[----:B------:R-:W3:Y:S02]  /*9390*/  @!P0 SYNCS.PHASECHK.TRANS64 P0, [R12+URZ+0x90], R0 ;  /* 0x000090000c0085a7 */ /* 0x000ee400080010ff */
[----:B---3--:R-:W-:Y:S05]  /*93a0*/  @!P0 BRA `(.L_x_75) ;  /* 0xfffffffc00f08947 */ /* 0x008fea000383ffff */
[----:B------:R-:W-:Y:S05]  /*93b0*/  BRA `(.L_x_165) ;  /* 0xffffffb000007947 */ /* 0x000fea000383ffff */
.L_x_78:
[----:B-1----:R-:W-:Y:S07]  /*93c0*/  MOV R0, UR21 ;  /* 0x0000001500007c02 */ /* 0x002fee0008000f00 */
.L_x_166:
[----:B-1----:R1:W2:Y:S02]  /*93d0*/  SYNCS.PHASECHK.TRANS64.TRYWAIT P2, [R0+URZ+0x88], R6 ;  /* 0x00008806000075a7 */ /* 0x0022a400080411ff */
[----:B--2---:R-:W-:Y:S05]  /*93e0*/  @!P2 NANOSLEEP.SYNCS 0x989680 ;  /* 0x009896800000a95d */ /* 0x004fea0003900000 */
[----:B------:R-:W2:Y:S02]  /*93f0*/  @!P2 SYNCS.PHASECHK.TRANS64 P2, [R0+URZ+0x88], R6 ;  /* 0x000088060000a5a7 */ /* 0x000ea400080410ff */
[----:B--2---:R-:W-:Y:S05]  /*9400*/  @!P2 BRA `(.L_x_166) ;  /* 0xfffffffc00f0a947 */ /* 0x004fea000383ffff */
[----:B------:R-:W-:Y:S05]  /*9410*/  BRA `(.L_x_77) ;  /* 0xffffffb400687947 */ /* 0x000fea000383ffff */
.L_x_81:
[----:B------:R-:W-:Y:S07]  /*9420*/  MOV R0, UR21 ;  /* 0x0000001500007c02 */ /* 0x000fee0008000f00 */
.L_x_167:
[----:B-1----:R1:W2:Y:S02]  /*9430*/  SYNCS.PHASECHK.TRANS64.TRYWAIT P0, [R0+URZ+0x60], R9 ;  /* 0x00006009000075a7 */ /* 0x0022a400080011ff */
[----:B--2---:R-:W-:Y:S05]  /*9440*/  @!P0 NANOSLEEP.SYNCS 0x989680 ;  /* 0x009896800000895d */ /* 0x004fea0003900000 */
[----:B------:R-:W2:Y:S02]  /*9450*/  @!P0 SYNCS.PHASECHK.TRANS64 P0, [R0+URZ+0x60], R9 ;  /* 0x00006009000085a7 */ /* 0x000ea400080010ff */
[----:B--2---:R-:W-:Y:S05]  /*9460*/  @!P0 BRA `(.L_x_167) ;  /* 0xfffffffc00f08947 */ /* 0x004fea000383ffff */
[----:B------:R-:W-:Y:S05]  /*9470*/  BRA `(.L_x_168) ;  /* 0xffffffb400c47947 */ /* 0x000fea000383ffff */
.L_x_82:
[----:B------:R-:W-:Y:S07]  /*9480*/  MOV R0, UR21 ;  /* 0x0000001500007c02 */ /* 0x000fee0008000f00 */
.L_x_169:
[----:B-1----:R1:W2:Y:S02]  /*9490*/  SYNCS.PHASECHK.TRANS64.TRYWAIT P0, [R0+URZ+0x68], R9 ;  /* 0x00006809000075a7 */ /* 0x0022a400080011ff */
[----:B--2---:R-:W-:Y:S05]  /*94a0*/  @!P0 NANOSLEEP.SYNCS 0x989680 ;  /* 0x009896800000895d */ /* 0x004fea0003900000 */
[----:B------:R-:W2:Y:S02]  /*94b0*/  @!P0 SYNCS.PHASECHK.TRANS64 P0, [R0+URZ+0x68], R9 ;  /* 0x00006809000085a7 */ /* 0x000ea400080010ff */
[----:B--2---:R-:W-:Y:S05]  /*94c0*/  @!P0 BRA `(.L_x_169) ;  /* 0xfffffffc00f08947 */ /* 0x004fea000383ffff */
[----:B------:R-:W-:Y:S05]  /*94d0*/  BRA `(.L_x_170) ;  /* 0xffffffb800007947 */ /* 0x000fea000383ffff */
.L_x_83:
[----:B------:R-:W-:Y:S07]  /*94e0*/  MOV R0, UR21 ;  /* 0x0000001500007c02 */ /* 0x000fee0008000f00 */
.L_x_171:
[----:B-1----:R1:W2:Y:S02]  /*94f0*/  SYNCS.PHASECHK.TRANS64.TRYWAIT P0, [R0+URZ+0x70], R9 ;  /* 0x00007009000075a7 */ /* 0x0022a400080011ff */
[----:B--2---:R-:W-:Y:S05]  /*9500*/  @!P0 NANOSLEEP.SYNCS 0x989680 ;  /* 0x009896800000895d */ /* 0x004fea0003900000 */
[----:B------:R-:W2:Y:S02]  /*9510*/  @!P0 SYNCS.PHASECHK.TRANS64 P0, [R0+URZ+0x70], R9 ;  /* 0x00007009000085a7 */ /* 0x000ea400080010ff */
[----:B--2---:R-:W-:Y:S05]  /*9520*/  @!P0 BRA `(.L_x_171) ;  /* 0xfffffffc00f08947 */ /* 0x004fea000383ffff */
[----:B------:R-:W-:Y:S05]  /*9530*/  BRA `(.L_x_172) ;  /* 0xffffffb800487947 */ /* 0x000fea000383ffff */
.L_x_84:
[----:B------:R-:W-:Y:S07]  /*9540*/  MOV R0, UR21 ;  /* 0x0000001500007c02 */ /* 0x000fee0008000f00 */
.L_x_173:
[----:B-1----:R1:W2:Y:S02]  /*9550*/  SYNCS.PHASECHK.TRANS64.TRYWAIT P0, [R0+URZ+0x78], R9 ;  /* 0x00007809000075a7 */ /* 0x0022a400080011ff */
[----:B--2---:R-:W-:Y:S05]  /*9560*/  @!P0 NANOSLEEP.SYNCS 0x989680 ;  /* 0x009896800000895d */ /* 0x004fea0003900000 */
[----:B------:R-:W2:Y:S02]  /*9570*/  @!P0 SYNCS.PHASECHK.TRANS64 P0, [R0+URZ+0x78], R9 ;  /* 0x00007809000085a7 */ /* 0x000ea400080010ff */
[----:B--2---:R-:W-:Y:S05]  /*9580*/  @!P0 BRA `(.L_x_173) ;  /* 0xfffffffc00f08947 */ /* 0x004fea000383ffff */
[----:B------:R-:W-:Y:S05]  /*9590*/  BRA `(.L_x_174) ;  /* 0xffffffb8008c7947 */ /* 0x000fea000383ffff */
.L_x_86:
[----:B------:R-:W-:-:S07]  /*95a0*/  MOV R0, UR21 ;  /* 0x0000001500007c02 */ /* 0x000fce0008000f00 */
.L_x_175:
[----:B-1----:R1:W3:Y:S02]  /*95b0*/  SYNCS.PHASECHK.TRANS64.TRYWAIT P0, [R0+URZ+0x60], R2 ;  /* 0x00006002000075a7 */ /* 0x0022e400080011ff */
[----:B---3--:R-:W-:Y:S05]  /*95c0*/  @!P0 NANOSLEEP.SYNCS 0x989680 ;  /* 0x009896800000895d */ /* 0x008fea0003900000 */
[----:B------:R-:W3:Y:S02]  /*95d0*/  @!P0 SYNCS.PHASECHK.TRANS64 P0, [R0+URZ+0x60], R2 ;  /* 0x00006002000085a7 */ /* 0x000ee400080010ff */
[----:B---3--:R-:W-:Y:S05]  /*95e0*/  @!P0 BRA `(.L_x_175) ;  /* 0xfffffffc00f08947 */ /* 0x008fea000383ffff */
[----:B------:R-:W-:Y:S05]  /*95f0*/  BRA `(.L_x_176) ;  /* 0xffffffbc00007947 */ /* 0x000fea000383ffff */
.L_x_87:
[----:B-1----:R-:W-:-:S07]  /*9600*/  MOV R0, UR21 ;  /* 0x0000001500007c02 */ /* 0x002fce0008000f00 */
.L_x_177:
[----:B-1----:R1:W3:Y:S02]  /*9610*/  SYNCS.PHASECHK.TRANS64.TRYWAIT P0, [R0+URZ+0x68], R2 ;  /* 0x00006802000075a7 */ /* 0x0022e400080011ff */
[----:B---3--:R-:W-:Y:S05]  /*9620*/  @!P0 NANOSLEEP.SYNCS 0x989680 ;  /* 0x009896800000895d */ /* 0x008fea0003900000 */
[----:B------:R-:W3:Y:S02]  /*9630*/  @!P0 SYNCS.PHASECHK.TRANS64 P0, [R0+URZ+0x68], R2 ;  /* 0x00006802000085a7 */ /* 0x000ee400080010ff */
[----:B---3--:R-:W-:Y:S05]  /*9640*/  @!P0 BRA `(.L_x_177) ;  /* 0xfffffffc00f08947 */ /* 0x008fea000383ffff */
[----:B------:R-:W-:Y:S05]  /*9650*/  BRA `(.L_x_178) ;  /* 0xffffffb800f07947 */ /* 0x000fea000383ffff */
.L_x_88:
[----:B-1----:R-:W-:-:S07]  /*9660*/  MOV R0, UR21 ;  /* 0x0000001500007c02 */ /* 0x002fce0008000f00 */
.L_x_179:
[----:B-1----:R1:W3:Y:S02]  /*9670*/  SYNCS.PHASECHK.TRANS64.TRYWAIT P0, [R0+URZ+0x70], R2 ;  /* 0x00007002000075a7 */ /* 0x0022e400080011ff */
[----:B---3--:R-:W-:Y:S05]  /*9680*/  @!P0 NANOSLEEP.SYNCS 0x989680 ;  /* 0x009896800000895d */ /* 0x008fea0003900000 */
[----:B------:R-:W3:Y:S02]  /*9690*/  @!P0 SYNCS.PHASECHK.TRANS64 P0, [R0+URZ+0x70], R2 ;  /* 0x00007002000085a7 */ /* 0x000ee400080010ff */
[----:B---3--:R-:W-:Y:S05]  /*96a0*/  @!P0 BRA `(.L_x_179) ;  /* 0xfffffffc00f08947 */ /* 0x008fea000383ffff */
[----:B------:R-:W-:Y:S05]  /*96b0*/  BRA `(.L_x_180) ;  /* 0xffffffb800e07947 */ /* 0x000fea000383ffff */
.L_x_90:
[----:B-1----:R1:W2:Y:S02]  /*96c0*/  SYNCS.PHASECHK.TRANS64.TRYWAIT P0, [R3+URZ+0x90], R0 ;  /* 0x00009000030075a7 */ /* 0x0022a400080011ff */
[----:B--2---:R-:W-:Y:S05]  /*96d0*/  @!P0 NANOSLEEP.SYNCS 0x989680 ;  /* 0x009896800000895d */ /* 0x004fea0003900000 */
[----:B------:R-:W2:Y:S02]  /*96e0*/  @!P0 SYNCS.PHASECHK.TRANS64 P0, [R3+URZ+0x90], R0 ;  /* 0x00009000030085a7 */ /* 0x000ea400080010ff */
[----:B--2---:R-:W-:Y:S05]  /*96f0*/  @!P0 BRA `(.L_x_90) ;  /* 0xfffffffc00f08947 */ /* 0x004fea000383ffff */
[----:B------:R-:W-:Y:S05]  /*9700*/  BRA `(.L_x_181) ;  /* 0xffffffbc00b47947 */ /* 0x000fea000383ffff */
.L_x_101:
[----:B-1----:R-:W-:Y:S04]  /*9710*/  MOV R0, UR44 ;  /* 0x0000002c00007c02 */ /* 0x002fe80008000f00 */
[----:B------:R1:W2:Y:S03]  /*9720*/  SYNCS.PHASECHK.TRANS64.TRYWAIT P1, [R0+URZ+0x40], R3 ;  /* 0x00004003000075a7 */ /* 0x0002a600080211ff */
[----:B--2---:R-:W-:Y:S05]  /*9730*/  @!P1 NANOSLEEP.SYNCS 0x989680 ;  /* 0x009896800000995d */ /* 0x004fea0003900000 */
[----:B------:R-:W2:Y:S02]  /*9740*/  @!P1 SYNCS.PHASECHK.TRANS64 P1, [R0+URZ+0x40], R3 ;  /* 0x00004003000095a7 */ /* 0x000ea400080210ff */
[----:B--2---:R-:W-:Y:S05]  /*9750*/  @!P1 BRA `(.L_x_101) ;  /* 0xfffffffc00ec9947 */ /* 0x004fea000383ffff */
[----:B------:R-:W-:Y:S05]  /*9760*/  BRA `(.L_x_100) ;  /* 0xffffffcc00547947 */ /* 0x000fea000383ffff */
.L_x_103:
[----:B-1----:R1:W3:Y:S02]  /*9770*/  SYNCS.PHASECHK.TRANS64.TRYWAIT P0, [R26+URZ+0xb0], R2 ;  /* 0x0000b0021a0075a7 */ /* 0x0022e400080011ff */
[----:B---3--:R-:W-:Y:S05]  /*9780*/  @!P0 NANOSLEEP.SYNCS 0x989680 ;  /* 0x009896800000895d */ /* 0x008fea0003900000 */
[----:B------:R-:W3:Y:S02]  /*9790*/  @!P0 SYNCS.PHASECHK.TRANS64 P0, [R26+URZ+0xb0], R2 ;  /* 0x0000b0021a0085a7 */ /* 0x000ee400080010ff */
[----:B---3--:R-:W-:Y:S05]  /*97a0*/  @!P0 BRA `(.L_x_103) ;  /* 0xfffffffc00f08947 */ /* 0x008fea000383ffff */
[----:B------:R-:W-:Y:S05]  /*97b0*/  BRA `(.L_x_102) ;  /* 0xffffffcc00807947 */ /* 0x000fea000383ffff */
.L_x_112:
[----:B-1----:R1:W2:Y:S02]  /*97c0*/  SYNCS.PHASECHK.TRANS64.TRYWAIT P0, [R2+URZ+0x40], R0 ;  /* 0x00004000020075a7 */ /* 0x0022a400080011ff */
[----:B--2---:R-:W-:Y:S05]  /*97d0*/  @!P0 NANOSLEEP.SYNCS 0x989680 ;  /* 0x009896800000895d */ /* 0x004fea0003900000 */
[----:B------:R-:W2:Y:S02]  /*97e0*/  @!P0 SYNCS.PHASECHK.TRANS64 P0, [R2+URZ+0x40], R0 ;  /* 0x00004000020085a7 */ /* 0x000ea400080010ff */
[----:B--2---:R-:W-:Y:S05]  /*97f0*/  @!P0 BRA `(.L_x_112) ;  /* 0xfffffffc00f08947 */ /* 0x004fea000383ffff */
[----:B------:R-:W-:Y:S05]  /*9800*/  BRA `(.L_x_111) ;  /* 0xffffffd400a47947 */ /* 0x000fea000383ffff */
.L_x_120:
[----:B-1----:R1:W2:Y:S02]  /*9810*/  SYNCS.PHASECHK.TRANS64.TRYWAIT P0, [R0+URZ+0x40], R5 ;  /* 0x00004005000075a7 */ /* 0x0022a400080011ff */
[----:B--2---:R-:W-:Y:S05]  /*9820*/  @!P0 NANOSLEEP.SYNCS 0x989680 ;  /* 0x009896800000895d */ /* 0x004fea0003900000 */
[----:B------:R-:W2:Y:S02]  /*9830*/  @!P0 SYNCS.PHASECHK.TRANS64 P0, [R0+URZ+0x40], R5 ;  /* 0x00004005000085a7 */ /* 0x000ea400080010ff */
[----:B--2---:R-:W-:Y:S05]  /*9840*/  @!P0 BRA `(.L_x_120) ;  /* 0xfffffffc00f08947 */ /* 0x004fea000383ffff */
[----:B------:R-:W-:Y:S05]  /*9850*/  BRA `(.L_x_119) ;  /* 0xffffffdc00ec7947 */ /* 0x000fea000383ffff */
.L_x_128:
[----:B--2---:R2:W3:Y:S02]  /*9860*/  SYNCS.PHASECHK.TRANS64.TRYWAIT P0, [R2+URZ+0x40], R0 ;  /* 0x00004000020075a7 */ /* 0x0044e400080011ff */
[----:B---3--:R-:W-:Y:S05]  /*9870*/  @!P0 NANOSLEEP.SYNCS 0x989680 ;  /* 0x009896800000895d */ /* 0x008fea0003900000 */
[----:B------:R-:W3:Y:S02]  /*9880*/  @!P0 SYNCS.PHASECHK.TRANS64 P0, [R2+URZ+0x40], R0 ;  /* 0x00004000020085a7 */ /* 0x000ee400080010ff */
[----:B---3--:R-:W-:Y:S05]  /*9890*/  @!P0 BRA `(.L_x_128) ;  /* 0xfffffffc00f08947 */ /* 0x008fea000383ffff */
[----:B------:R-:W-:Y:S05]  /*98a0*/  BRA `(.L_x_127) ;  /* 0xffffffe800347947 */ /* 0x000fea000383ffff */
        .weak           $__internal_0_$__cuda_sm10x_tcgen05_guardrail_trap_col_being_dealloced_not_returned_by_alloc
        .type           $__internal_0_$__cuda_sm10x_tcgen05_guardrail_trap_col_being_dealloced_not_returned_by_alloc,@function
        .size           $__internal_0_$__cuda_sm10x_tcgen05_guardrail_trap_col_being_dealloced_not_returned_by_alloc,($__internal_1_$__cuda_sm10x_tcgen05_guardrail_trap_phase_invalid_during_alloc - $__internal_0_$__cuda_sm10x_tcgen05_guardrail_trap_col_being_dealloced_not_returned_by_alloc)
$__internal_0_$__cuda_sm10x_tcgen05_guardrail_trap_col_being_dealloced_not_returned_by_alloc:
[----:B------:R-:W-:Y:S05]  /*98b0*/  BPT.TRAP 0x1 ;  /* 0x000000040000795c */ /* 0x000fea0000300000 */
[----:B------:R-:W-:-:S04]  /*98c0*/  HFMA2 R3, -RZ, RZ, 0, 0 ;  /* 0x00000000ff037431 */ /* 0x000fc800000001ff */
[----:B------:R-:W-:Y:S05]  /*98d0*/  RET.REL.NODEC R2 `(_ZN7cutlass13device_kernelINS_4gemm6kernel13GemmUniversalIN4cute5tupleIJiiiiEEENS1_10collective13CollectiveMmaINS1_35MainloopSm100TmaUmmaWarpSpecializedILi4ELi2ELi4ENS5_IJNS4_1CILi1EEENSA_ILi2EEESB_EEEEENS5_IJNSA_ILi64EEENSA_ILi128EEESF_EEENS_10tfloat32_tENS5_IJlSB_lEEESI_SJ_NS4_8TiledMMAINS4_8MMA_AtomIJNS4_17SM100_MMA_TF32_SSISI_SI_fLi64ELi128ELNS4_4UMMA5MajorE0ELSO_0ELNSN_7ScaleInE0ELSP_0EEEEEENS4_6LayoutINS5_IJSB_SB_SB_EEENS5_IJNSA_ILi0EEESU_SU_EEEEENS5_IJNS4_10UnderscoreESX_SX_EEEEENS4_23SM90_TMA_LOAD_MULTICASTENS4_14ComposedLayoutINS4_7SwizzleILi3ELi4ELi3EEENS4_18smem_ptr_flag_bitsILi32EEENSS_INS5_IJNSA_ILi8EEENSA_ILi32EEEEEENS5_IJS17_SB_EEEEEEEvNS4_8identityENS4_13SM90_TMA_LOADES1B_vS1C_EENS_8epilogue10collective18CollectiveEpilogueINS1F_23Sm100TmaWarpSpecializedILi4ELi2ELi16ELb1ELb0EEEJSH_NS5_IJNSS_ISF_SB_EENSS_IS17_SB_EEEEESI_SJ_SI_SJ_NS1F_6fusion15FusionCallbacksIS1J_NS1N_17LinearCombinationISI_fSI_fLNS_15FloatRoundStyleE2EEESH_S1M_JEEENS4_5SM1004TMEM4LOAD26SM100_TMEM_LOAD_16dp128b8xES1D_S1B_NS4_17SM75_U32x4_LDSM_NENS4_14SM90_TMA_STOREES1B_NS4_17SM90_U32x4_STSM_NENS4_39AutoVectorizingCopyWithAssumedAlignmentILi128EEEEEEvvEEEEvNT_6ParamsE) ;  /* 0xffffff6402c87950 */ /* 0x000fea0003c3ffff */
        .weak           $__internal_1_$__cuda_sm10x_tcgen05_guardrail_trap_phase_invalid_during_alloc
        .type           $__internal_1_$__cuda_sm10x_tcgen05_guardrail_trap_phase_invalid_during_alloc,@function
        .size           $__internal_1_$__cuda_sm10x_tcgen05_guardrail_trap_phase_invalid_during_alloc,($__internal_2_$__cuda_sm10x_tcgen05_guardrail_trap_unallocated_columns_being_dealloced - $__internal_1_$__cuda_sm10x_tcgen05_guardrail_trap_phase_invalid_during_alloc)
$__internal_1_$__cuda_sm10x_tcgen05_guardrail_trap_phase_invalid_during_alloc:
[----:B------:R-:W-:Y:S05]  /*98e0*/  BPT.TRAP 0x1 ;  /* 0x000000040000795c */ /* 0x000fea0000300000 */
[----:B------:R-:W-:-:S04]  /*98f0*/  MOV R5, 0x0 ;  /* 0x0000000000057802 */ /* 0x000fc80000000f00 */
[----:B------:R-:W-:Y:S05]  /*9900*/  RET.REL.NODEC R4 `(_ZN7cutlass13device_kernelINS_4gemm6kernel13GemmUniversalIN4cute5tupleIJiiiiEEENS1_10collective13CollectiveMmaINS1_35MainloopSm100TmaUmmaWarpSpecializedILi4ELi2ELi4ENS5_IJNS4_1CILi1EEENSA_ILi2EEESB_EEEEENS5_IJNSA_ILi64EEENSA_ILi128EEESF_EEENS_10tfloat32_tENS5_IJlSB_lEEESI_SJ_NS4_8TiledMMAINS4_8MMA_AtomIJNS4_17SM100_MMA_TF32_SSISI_SI_fLi64ELi128ELNS4_4UMMA5MajorE0ELSO_0ELNSN_7ScaleInE0ELSP_0EEEEEENS4_6LayoutINS5_IJSB_SB_SB_EEENS5_IJNSA_ILi0EEESU_SU_EEEEENS5_IJNS4_10UnderscoreESX_SX_EEEEENS4_23SM90_TMA_LOAD_MULTICASTENS4_14ComposedLayoutINS4_7SwizzleILi3ELi4ELi3EEENS4_18smem_ptr_flag_bitsILi32EEENSS_INS5_IJNSA_ILi8EEENSA_ILi32EEEEEENS5_IJS17_SB_EEEEEEEvNS4_8identityENS4_13SM90_TMA_LOADES1B_vS1C_EENS_8epilogue10collective18CollectiveEpilogueINS1F_23Sm100TmaWarpSpecializedILi4ELi2ELi16ELb1ELb0EEEJSH_NS5_IJNSS_ISF_SB_EENSS_IS17_SB_EEEEESI_SJ_SI_SJ_NS1F_6fusion15FusionCallbacksIS1J_NS1N_17LinearCombinationISI_fSI_fLNS_15FloatRoundStyleE2EEESH_S1M_JEEENS4_5SM1004TMEM4LOAD26SM100_TMEM_LOAD_16dp128b8xES1D_S1B_NS4_17SM75_U32x4_LDSM_NENS4_14SM90_TMA_STOREES1B_NS4_17SM90_U32x4_STSM_NENS4_39AutoVectorizingCopyWithAssumedAlignmentILi128EEEEEEvvEEEEvNT_6ParamsE) ;  /* 0xffffff6404bc7950 */ /* 0x000fea0003c3ffff */
        .weak           $__internal_2_$__cuda_sm10x_tcgen05_guardrail_trap_unallocated_columns_being_dealloced
        .type           $__internal_2_$__cuda_sm10x_tcgen05_guardrail_trap_unallocated_columns_being_dealloced,@function
        .size           $__internal_2_$__cuda_sm10x_tcgen05_guardrail_trap_unallocated_columns_being_dealloced,(.L_x_183 - $__internal_2_$__cuda_sm10x_tcgen05_guardrail_trap_unallocated_columns_being_dealloced)
$__internal_2_$__cuda_sm10x_tcgen05_guardrail_trap_unallocated_columns_being_dealloced:
[----:B------:R-:W-:Y:S05]  /*9910*/  BPT.TRAP 0x1 ;  /* 0x000000040000795c */ /* 0x000fea0000300000 */
[----:B------:R-:W-:-:S04]  /*9920*/  HFMA2 R3, -RZ, RZ, 0, 0 ;  /* 0x00000000ff037431 */ /* 0x000fc800000001ff */
[----:B------:R-:W-:Y:S05]  /*9930*/  RET.REL.NODEC R2 `(_ZN7cutlass13device_kernelINS_4gemm6kernel13GemmUniversalIN4cute5tupleIJiiiiEEENS1_10collective13CollectiveMmaINS1_35MainloopSm100TmaUmmaWarpSpecializedILi4ELi2ELi4ENS5_IJNS4_1CILi1EEENSA_ILi2EEESB_EEEEENS5_IJNSA_ILi64EEENSA_ILi128EEESF_EEENS_10tfloat32_tENS5_IJlSB_lEEESI_SJ_NS4_8TiledMMAINS4_8MMA_AtomIJNS4_17SM100_MMA_TF32_SSISI_SI_fLi64ELi128ELNS4_4UMMA5MajorE0ELSO_0ELNSN_7ScaleInE0ELSP_0EEEEEENS4_6LayoutINS5_IJSB_SB_SB_EEENS5_IJNSA_ILi0EEESU_SU_EEEEENS5_IJNS4_10UnderscoreESX_SX_EEEEENS4_23SM90_TMA_LOAD_MULTICASTENS4_14ComposedLayoutINS4_7SwizzleILi3ELi4ELi3EEENS4_18smem_ptr_flag_bitsILi32EEENSS_INS5_IJNSA_ILi8EEENSA_ILi32EEEEEENS5_IJS17_SB_EEEEEEEvNS4_8identityENS4_13SM90_TMA_LOADES1B_vS1C_EENS_8epilogue10collective18CollectiveEpilogueINS1F_23Sm100TmaWarpSpecializedILi4ELi2ELi16ELb1ELb0EEEJSH_NS5_IJNSS_ISF_SB_EENSS_IS17_SB_EEEEESI_SJ_SI_SJ_NS1F_6fusion15FusionCallbacksIS1J_NS1N_17LinearCombinationISI_fSI_fLNS_15FloatRoundStyleE2EEESH_S1M_JEEENS4_5SM1004TMEM4LOAD26SM100_TMEM_LOAD_16dp128b8xES1D_S1B_NS4_17SM75_U32x4_LDSM_NENS4_14SM90_TMA_STOREES1B_NS4_17SM90_U32x4_STSM_NENS4_39AutoVectorizingCopyWithAssumedAlignmentILi128EEEEEEvvEEEEvNT_6ParamsE) ;  /* 0xffffff6402b07950 */ /* 0x000fea0003c3ffff */
.L_x_182:
[----:B------:R-:W-:-:S00]  /*9940*/  BRA `(.L_x_182) ;  /* 0xfffffffc00fc7947 */ /* 0x000fc0000383ffff */
[----:B------:R-:W-:-:S00]  /*9950*/  NOP ;  /* 0x0000000000007918 */ /* 0x000fc00000000000 */
        /* <DEDUP_REMOVED lines=10> */
.L_x_183:


//--------------------- .nv.global.init           --------------------------
	.section	.nv.global.init,"aw",@progbits
.nv.global.init:
	.type		$str$27,@object
	.size		$str$27,($str$28 - $str$27)
$str$27:
        /*0000*/ 	.byte	0x28, 0x61, 0x64, 0x64, 0x72, 0x65, 0x73, 0x73, 0x20, 0x26, 0x20, 0x6d, 0x61, 0x73, 0x6b, 0x29
        /*0010*/ 	.byte	0x20, 0x3d, 0x3d, 0x20, 0x30, 0x00
	.type		$str$28,@object
	.size		$str$28,($str$26 - $str$28)
$str$28:
        /*0016*/ 	.byte	0x2f, 0x74, 0x6d, 0x70, 0x2f, 0x63, 0x75, 0x74, 0x6c, 0x61, 0x73, 0x73, 0x5f, 0x73, 0x77, 0x65
        /*0026*/ 	.byte	0x65, 0x70, 0x5f, 0x73, 0x72, 0x63, 0x2f, 0x69, 0x6e, 0x63, 0x6c, 0x75, 0x64, 0x65, 0x2f, 0x63
        /*0036*/ 	.byte	0x75, 0x74, 0x65, 0x2f, 0x70, 0x6f, 0x69, 0x6e, 0x74, 0x65, 0x72, 0x5f, 0x66, 0x6c, 0x61, 0x67
        /*0046*/ 	.byte	0x67, 0x65, 0x64, 0x2e, 0x68, 0x70, 0x70, 0x00
	.type		$str$26,@object
	.size		$str$26,($str$25 - $str$26)
$str$26:
        /*004e*/ 	.byte	0x2f, 0x74, 0x6d, 0x70, 0x2f, 0x63, 0x75, 0x74, 0x6c, 0x61, 0x73, 0x73, 0x5f, 0x73, 0x77, 0x65
        /*005e*/ 	.byte	0x65, 0x70, 0x5f, 0x73, 0x72, 0x63, 0x2f, 0x69, 0x6e, 0x63, 0x6c, 0x75, 0x64, 0x65, 0x2f, 0x63
        /*006e*/ 	.byte	0x75, 0x74, 0x65, 0x2f, 0x61, 0x74, 0x6f, 0x6d, 0x2f, 0x63, 0x6f, 0x70, 0x79, 0x5f, 0x74, 0x72
        /*007e*/ 	.byte	0x61, 0x69, 0x74, 0x73, 0x5f, 0x73, 0x6d, 0x31, 0x30, 0x30, 0x2e, 0x68, 0x70, 0x70, 0x00
	.type		$str$25,@object
	.size		$str$25,(__unnamed_1 - $str$25)
$str$25:
        /*008d*/ 	.byte	0x28, 0x28, 0x75, 0x69, 0x6e, 0x74, 0x33, 0x32, 0x5f, 0x74, 0x28, 0x74, 0x68, 0x72, 0x65, 0x61
        /*009d*/ 	.byte	0x64, 0x49, 0x64, 0x78, 0x2e, 0x78, 0x29, 0x20, 0x2f, 0x20, 0x33, 0x32, 0x29, 0x20, 0x25, 0x20
        /*00ad*/ 	.byte	0x34, 0x29, 0x20, 0x3d, 0x3d, 0x20, 0x28, 0x28, 0x28, 0x74, 0x6d, 0x65, 0x6d, 0x5f, 0x61, 0x64
        /*00bd*/ 	.byte	0x64, 0x72, 0x20, 0x3e, 0x3e, 0x20, 0x31, 0x36, 0x29, 0x20, 0x2f, 0x20, 0x33, 0x32, 0x29, 0x20
        /*00cd*/ 	.byte	0x25, 0x20, 0x34, 0x29, 0x00
	.type		__unnamed_1,@object
	.size		__unnamed_1,(__unnamed_2 - __unnamed_1)
__unnamed_1:
        /*00d2*/ 	.byte	0x61, 0x75, 0x74, 0x6f, 0x20, 0x63, 0x75, 0x74, 0x65, 0x3a, 0x3a, 0x61, 0x73, 0x5f, 0x70, 0x6f
        /* <DEDUP_REMOVED lines=24> */
        /*0262*/ 	.byte	0x30, 0x34, 0x38, 0x3e, 0x3e, 0x3e, 0x3e, 0x5d, 0x00
	.type		__unnamed_2,@object
	.size		__unnamed_2,(.L_2 - __unnamed_2)
__unnamed_2:
        /* <DEDUP_REMOVED lines=45> */
        /*053b*/ 	.byte	0x3e, 0x3e, 0x3e, 0x5d, 0x00
.L_2:


//--------------------- .nv.shared._ZN7cutlass13device_kernelINS_4gemm6kernel13GemmUniversalIN4cute5tupleIJiiiiEEENS1_10collective13CollectiveMmaINS1_35MainloopSm100TmaUmmaWarpSpecializedILi4ELi2ELi4ENS5_IJNS4_1CILi1EEENSA_ILi2EEESB_EEEEENS5_IJNSA_ILi64EEENSA_ILi128EEESF_EEENS_10tfloat32_tENS5_IJlSB_lEEESI_SJ_NS4_8TiledMMAINS4_8MMA_AtomIJNS4_17SM100_MMA_TF32_SSISI_SI_fLi64ELi128ELNS4_4UMMA5MajorE0ELSO_0ELNSN_7ScaleInE0ELSP_0EEEEEENS4_6LayoutINS5_IJSB_SB_SB_EEENS5_IJNSA_ILi0EEESU_SU_EEEEENS5_IJNS4_10UnderscoreESX_SX_EEEEENS4_23SM90_TMA_LOAD_MULTICASTENS4_14ComposedLayoutINS4_7SwizzleILi3ELi4ELi3EEENS4_18smem_ptr_flag_bitsILi32EEENSS_INS5_IJNSA_ILi8EEENSA_ILi32EEEEEENS5_IJS17_SB_EEEEEEEvNS4_8identityENS4_13SM90_TMA_LOADES1B_vS1C_EENS_8epilogue10collective18CollectiveEpilogueINS1F_23Sm100TmaWarpSpecializedILi4ELi2ELi16ELb1ELb0EEEJSH_NS5_IJNSS_ISF_SB_EENSS_IS17_SB_EEEEESI_SJ_SI_SJ_NS1F_6fusion15FusionCallbacksIS1J_NS1N_17LinearCombinationISI_fSI_fLNS_15FloatRoundStyleE2EEESH_S1M_JEEENS4_5SM1004TMEM4LOAD26SM100_TMEM_LOAD_16dp128b8xES1D_S1B_NS4_17SM75_U32x4_LDSM_NENS4_14SM90_TMA_STOREES1B_NS4_17SM90_U32x4_STSM_NENS4_39AutoVectorizingCopyWithAssumedAlignmentILi128EEEEEEvvEEEEvNT_6ParamsE --------------------------
	.section	.nv.shared._ZN7cutlass13device_kernelINS_4gemm6kernel13GemmUniversalIN4cute5tupleIJiiiiEEENS1_10collective13CollectiveMmaINS1_35MainloopSm100TmaUmmaWarpSpecializedILi4ELi2ELi4ENS5_IJNS4_1CILi1EEENSA_ILi2EEESB_EEEEENS5_IJNSA_ILi64EEENSA_ILi128EEESF_EEENS_10tfloat32_tENS5_IJlSB_lEEESI_SJ_NS4_8TiledMMAINS4_8MMA_AtomIJNS4_17SM100_MMA_TF32_SSISI_SI_fLi64ELi128ELNS4_4UMMA5MajorE0ELSO_0ELNSN_7ScaleInE0ELSP_0EEEEEENS4_6LayoutINS5_IJSB_SB_SB_EEENS5_IJNSA_ILi0EEESU_SU_EEEEENS5_IJNS4_10UnderscoreESX_SX_EEEEENS4_23SM90_TMA_LOAD_MULTICASTENS4_14ComposedLayoutINS4_7SwizzleILi3ELi4ELi3EEENS4_18smem_ptr_flag_bitsILi32EEENSS_INS5_IJNSA_ILi8EEENSA_ILi32EEEEEENS5_IJS17_SB_EEEEEEEvNS4_8identityENS4_13SM90_TMA_LOADES1B_vS1C_EENS_8epilogue10collective18CollectiveEpilogueINS1F_23Sm100TmaWarpSpecializedILi4ELi2ELi16ELb1ELb0EEEJSH_NS5_IJNSS_ISF_SB_EENSS_IS17_SB_EEEEESI_SJ_SI_SJ_NS1F_6fusion15FusionCallbacksIS1J_NS1N_17LinearCombinationISI_fSI_fLNS_15FloatRoundStyleE2EEESH_S1M_JEEENS4_5SM1004TMEM4LOAD26SM100_TMEM_LOAD_16dp128b8xES1D_S1B_NS4_17SM75_U32x4_LDSM_NENS4_14SM90_TMA_STOREES1B_NS4_17SM90_U32x4_STSM_NENS4_39AutoVectorizingCopyWithAssumedAlignmentILi128EEEEEEvvEEEEvNT_6ParamsE,"aw",@nobits
	.sectionflags	@""
	.align	16
	.zero		1024


//--------------------- .nv.shared.reserved.0     --------------------------
	.section	.nv.shared.reserved.0,"aw",@nobits
	.weak		__nv_reservedSMEM_offset_0_alias
	.size		__nv_reservedSMEM_offset_0_alias, 0, 64
	.other		__nv_reservedSMEM_offset_0_alias,@"STO_CUDA_RESERVED_SHARED STV_DEFAULT"
__nv_reservedSMEM_offset_0_alias:
	.zero		0
.nv.shared.reserved.0:
	.zero		64
	.weak		__nv_reservedSMEM_tcgen05_partition
	.type		__nv_reservedSMEM_tcgen05_partition,@object
	.size		__nv_reservedSMEM_tcgen05_partition,(.L_0 - __nv_reservedSMEM_tcgen05_partition)
__nv_reservedSMEM_tcgen05_partition:
	.zero		32
.L_0:


//--------------------- .nv.global                --------------------------
	.section	.nv.global,"aw",@nobits
.nv.global:
	.type		_ZN40_INTERNAL_c7d6a060_4_k_cu_aafdbcaf_252024cute1_E,@object
	.size		_ZN40_INTERNAL_c7d6a060_4_k_cu_aafdbcaf_252024cute1_E,(_ZN40_INTERNAL_c7d6a060_4_k_cu_aafdbcaf_252024cuda3std3__45__cpo6cbeginE - _ZN40_INTERNAL_c7d6a060_4_k_cu_aafdbcaf_252024cute1_E)
_ZN40_INTERNAL_c7d6a060_4_k_cu_aafdbcaf_252024cute1_E:
	.zero		1
	.type		_ZN40_INTERNAL_c7d6a060_4_k_cu_aafdbcaf_252024cuda3std3__45__cpo6cbeginE,@object
	.size		_ZN40_INTERNAL_c7d6a060_4_k_cu_aafdbcaf_252024cuda3std3__45__cpo6cbeginE,(_ZN40_INTERNAL_c7d6a060_4_k_cu_aafdbcaf_252024cuda3std3__48in_placeE - _ZN40_INTERNAL_c7d6a060_4_k_cu_aafdbcaf_252024cuda3std3__45__cpo6cbeginE)
_ZN40_INTERNAL_c7d6a060_4_k_cu_aafdbcaf_252024cuda3std3__45__cpo6cbeginE:
	.zero		1
	.type		_ZN40_INTERNAL_c7d6a060_4_k_cu_aafdbcaf_252024cuda3std3__48in_placeE,@object
	.size		_ZN40_INTERNAL_c7d6a060_4_k_cu_aafdbcaf_252024cuda3std3__48in_placeE,(_ZN40_INTERNAL_c7d6a060_4_k_cu_aafdbcaf_252024cuda3std6ranges3__45__cpo9iter_moveE - _ZN40_INTERNAL_c7d6a060_4_k_cu_aafdbcaf_252024cuda3std3__48in_placeE)
_ZN40_INTERNAL_c7d6a060_4_k_cu_aafdbcaf_252024cuda3std3__48in_placeE:
	.zero		1
	.type		_ZN40_INTERNAL_c7d6a060_4_k_cu_aafdbcaf_252024cuda3std6ranges3__45__cpo9iter_moveE,@object
	.size		_ZN40_INTERNAL_c7d6a060_4_k_cu_aafdbcaf_252024cuda3std6ranges3__45__cpo9iter_moveE,(_ZN40_INTERNAL_c7d6a060_4_k_cu_aafdbcaf_252024cuda3std3__45__cpo5beginE - _ZN40_INTERNAL_c7d6a060_4_k_cu_aafdbcaf_252024cuda3std6ranges3__45__cpo9iter_moveE)
_ZN40_INTERNAL_c7d6a060_4_k_cu_aafdbcaf_252024cuda3std6ranges3__45__cpo9iter_moveE:
	.zero		1
	.type		_ZN40_INTERNAL_c7d6a060_4_k_cu_aafdbcaf_252024cuda3std3__45__cpo5beginE,@object
	.size		_ZN40_INTERNAL_c7d6a060_4_k_cu_aafdbcaf_252024cuda3std3__45__cpo5beginE,(_ZN40_INTERNAL_c7d6a060_4_k_cu_aafdbcaf_252024cuda3std3__442_GLOBAL__N__c7d6a060_4_k_cu_aafdbcaf_252026ignoreE - _ZN40_INTERNAL_c7d6a060_4_k_cu_aafdbcaf_252024cuda3std3__45__cpo5beginE)
_ZN40_INTERNAL_c7d6a060_4_k_cu_aafdbcaf_252024cuda3std3__45__cpo5beginE:
	.zero		1
	.type		_ZN40_INTERNAL_c7d6a060_4_k_cu_aafdbcaf_252024cuda3std3__442_GLOBAL__N__c7d6a060_4_k_cu_aafdbcaf_252026ignoreE,@object
	.size		_ZN40_INTERNAL_c7d6a060_4_k_cu_aafdbcaf_252024cuda3std3__442_GLOBAL__N__c7d6a060_4_k_cu_aafdbcaf_252026ignoreE,(_ZN40_INTERNAL_c7d6a060_4_k_cu_aafdbcaf_252024cute7productE - _ZN40_INTERNAL_c7d6a060_4_k_cu_aafdbcaf_252024cuda3std3__442_GLOBAL__N__c7d6a060_4_k_cu_aafdbcaf_252026ignoreE)
_ZN40_INTERNAL_c7d6a060_4_k_cu_aafdbcaf_252024cuda3std3__442_GLOBAL__N__c7d6a060_4_k_cu_aafdbcaf_252026ignoreE:
	.zero		1
	.type		_ZN40_INTERNAL_c7d6a060_4_k_cu_aafdbcaf_252024cute7productE,@object
	.size		_ZN40_INTERNAL_c7d6a060_4_k_cu_aafdbcaf_252024cute7productE,(_ZN40_INTERNAL_c7d6a060_4_k_cu_aafdbcaf_252024cuda3std3__45__cpo3endE - _ZN40_INTERNAL_c7d6a060_4_k_cu_aafdbcaf_252024cute7productE)
_ZN40_INTERNAL_c7d6a060_4_k_cu_aafdbcaf_252024cute7productE:
	.zero		1
	.type		_ZN40_INTERNAL_c7d6a060_4_k_cu_aafdbcaf_252024cuda3std3__45__cpo3endE,@object
	.size		_ZN40_INTERNAL_c7d6a060_4_k_cu_aafdbcaf_252024cuda3std3__45__cpo3endE,(_ZN40_INTERNAL_c7d6a060_4_k_cu_aafdbcaf_252024cuda3std3__419piecewise_constructE - _ZN40_INTERNAL_c7d6a060_4_k_cu_aafdbcaf_252024cuda3std3__45__cpo3endE)
_ZN40_INTERNAL_c7d6a060_4_k_cu_aafdbcaf_252024cuda3std3__45__cpo3endE:
	.zero		1
	.type		_ZN40_INTERNAL_c7d6a060_4_k_cu_aafdbcaf_252024cuda3std3__419piecewise_constructE,@object
	.size		_ZN40_INTERNAL_c7d6a060_4_k_cu_aafdbcaf_252024cuda3std3__419piecewise_constructE,(_ZN40_INTERNAL_c7d6a060_4_k_cu_aafdbcaf_252024cuda3std3__45__cpo4cendE - _ZN40_INTERNAL_c7d6a060_4_k_cu_aafdbcaf_252024cuda3std3__419piecewise_constructE)
_ZN40_INTERNAL_c7d6a060_4_k_cu_aafdbcaf_252024cuda3std3__419piecewise_constructE:
	.zero		1
	.type		_ZN40_INTERNAL_c7d6a060_4_k_cu_aafdbcaf_252024cuda3std3__45__cpo4cendE,@object
	.size		_ZN40_INTERNAL_c7d6a060_4_k_cu_aafdbcaf_252024cuda3std3__45__cpo4cendE,(_ZN40_INTERNAL_c7d6a060_4_k_cu_aafdbcaf_252024cuda3std6ranges3__45__cpo4swapE - _ZN40_INTERNAL_c7d6a060_4_k_cu_aafdbcaf_252024cuda3std3__45__cpo4cendE)
_ZN40_INTERNAL_c7d6a060_4_k_cu_aafdbcaf_252024cuda3std3__45__cpo4cendE:
	.zero		1
	.type		_ZN40_INTERNAL_c7d6a060_4_k_cu_aafdbcaf_252024cuda3std6ranges3__45__cpo4swapE,@object
	.size		_ZN40_INTERNAL_c7d6a060_4_k_cu_aafdbcaf_252024cuda3std6ranges3__45__cpo4swapE,(.L_10 - _ZN40_INTERNAL_c7d6a060_4_k_cu_aafdbcaf_252024cuda3std6ranges3__45__cpo4swapE)
_ZN40_INTERNAL_c7d6a060_4_k_cu_aafdbcaf_252024cuda3std6ranges3__45__cpo4swapE:
	.zero		1
.L_10:


//--------------------- .nv.constant0._ZN7cutlass13device_kernelINS_4gemm6kernel13GemmUniversalIN4cute5tupleIJiiiiEEENS1_10collective13CollectiveMmaINS1_35MainloopSm100TmaUmmaWarpSpecializedILi4ELi2ELi4ENS5_IJNS4_1CILi1EEENSA_ILi2EEESB_EEEEENS5_IJNSA_ILi64EEENSA_ILi128EEESF_EEENS_10tfloat32_tENS5_IJlSB_lEEESI_SJ_NS4_8TiledMMAINS4_8MMA_AtomIJNS4_17SM100_MMA_TF32_SSISI_SI_fLi64ELi128ELNS4_4UMMA5MajorE0ELSO_0ELNSN_7ScaleInE0ELSP_0EEEEEENS4_6LayoutINS5_IJSB_SB_SB_EEENS5_IJNSA_ILi0EEESU_SU_EEEEENS5_IJNS4_10UnderscoreESX_SX_EEEEENS4_23SM90_TMA_LOAD_MULTICASTENS4_14ComposedLayoutINS4_7SwizzleILi3ELi4ELi3EEENS4_18smem_ptr_flag_bitsILi32EEENSS_INS5_IJNSA_ILi8EEENSA_ILi32EEEEEENS5_IJS17_SB_EEEEEEEvNS4_8identityENS4_13SM90_TMA_LOADES1B_vS1C_EENS_8epilogue10collective18CollectiveEpilogueINS1F_23Sm100TmaWarpSpecializedILi4ELi2ELi16ELb1ELb0EEEJSH_NS5_IJNSS_ISF_SB_EENSS_IS17_SB_EEEEESI_SJ_SI_SJ_NS1F_6fusion15FusionCallbacksIS1J_NS1N_17LinearCombinationISI_fSI_fLNS_15FloatRoundStyleE2EEESH_S1M_JEEENS4_5SM1004TMEM4LOAD26SM100_TMEM_LOAD_16dp128b8xES1D_S1B_NS4_17SM75_U32x4_LDSM_NENS4_14SM90_TMA_STOREES1B_NS4_17SM90_U32x4_STSM_NENS4_39AutoVectorizingCopyWithAssumedAlignmentILi128EEEEEEvvEEEEvNT_6ParamsE --------------------------
	.section	.nv.constant0._ZN7cutlass13device_kernelINS_4gemm6kernel13GemmUniversalIN4cute5tupleIJiiiiEEENS1_10collective13CollectiveMmaINS1_35MainloopSm100TmaUmmaWarpSpecializedILi4ELi2ELi4ENS5_IJNS4_1CILi1EEENSA_ILi2EEESB_EEEEENS5_IJNSA_ILi64EEENSA_ILi128EEESF_EEENS_10tfloat32_tENS5_IJlSB_lEEESI_SJ_NS4_8TiledMMAINS4_8MMA_AtomIJNS4_17SM100_MMA_TF32_SSISI_SI_fLi64ELi128ELNS4_4UMMA5MajorE0ELSO_0ELNSN_7ScaleInE0ELSP_0EEEEEENS4_6LayoutINS5_IJSB_SB_SB_EEENS5_IJNSA_ILi0EEESU_SU_EEEEENS5_IJNS4_10UnderscoreESX_SX_EEEEENS4_23SM90_TMA_LOAD_MULTICASTENS4_14ComposedLayoutINS4_7SwizzleILi3ELi4ELi3EEENS4_18smem_ptr_flag_bitsILi32EEENSS_INS5_IJNSA_ILi8EEENSA_ILi32EEEEEENS5_IJS17_SB_EEEEEEEvNS4_8identityENS4_13SM90_TMA_LOADES1B_vS1C_EENS_8epilogue10collective18CollectiveEpilogueINS1F_23Sm100TmaWarpSpecializedILi4ELi2ELi16ELb1ELb0EEEJSH_NS5_IJNSS_ISF_SB_EENSS_IS17_SB_EEEEESI_SJ_SI_SJ_NS1F_6fusion15FusionCallbacksIS1J_NS1N_17LinearCombinationISI_fSI_fLNS_15FloatRoundStyleE2EEESH_S1M_JEEENS4_5SM1004TMEM4LOAD26SM100_TMEM_LOAD_16dp128b8xES1D_S1B_NS4_17SM75_U32x4_LDSM_NENS4_14SM90_TMA_STOREES1B_NS4_17SM90_U32x4_STSM_NENS4_39AutoVectorizingCopyWithAssumedAlignmentILi128EEEEEEvvEEEEvNT_6ParamsE,"a",@progbits
	.sectionflags	@""
	.align	4
.nv.constant0._ZN7cutlass13device_kernelINS_4gemm6kernel13GemmUniversalIN4cute5tupleIJiiiiEEENS1_10collective13CollectiveMmaINS1_35MainloopSm100TmaUmmaWarpSpecializedILi4ELi2ELi4ENS5_IJNS4_1CILi1EEENSA_ILi2EEESB_EEEEENS5_IJNSA_ILi64EEENSA_ILi128EEESF_EEENS_10tfloat32_tENS5_IJlSB_lEEESI_SJ_NS4_8TiledMMAINS4_8MMA_AtomIJNS4_17SM100_MMA_TF32_SSISI_SI_fLi64ELi128ELNS4_4UMMA5MajorE0ELSO_0ELNSN_7ScaleInE0ELSP_0EEEEEENS4_6LayoutINS5_IJSB_SB_SB_EEENS5_IJNSA_ILi0EEESU_SU_EEEEENS5_IJNS4_10UnderscoreESX_SX_EEEEENS4_23SM90_TMA_LOAD_MULTICASTENS4_14ComposedLayoutINS4_7SwizzleILi3ELi4ELi3EEENS4_18smem_ptr_flag_bitsILi32EEENSS_INS5_IJNSA_ILi8EEENSA_ILi32EEEEEENS5_IJS17_SB_EEEEEEEvNS4_8identityENS4_13SM90_TMA_LOADES1B_vS1C_EENS_8epilogue10collective18CollectiveEpilogueINS1F_23Sm100TmaWarpSpecializedILi4ELi2ELi16ELb1ELb0EEEJSH_NS5_IJNSS_ISF_SB_EENSS_IS17_SB_EEEEESI_SJ_SI_SJ_NS1F_6fusion15FusionCallbacksIS1J_NS1N_17LinearCombinationISI_fSI_fLNS_15FloatRoundStyleE2EEESH_S1M_JEEENS4_5SM1004TMEM4LOAD26SM100_TMEM_LOAD_16dp128b8xES1D_S1B_NS4_17SM75_U32x4_LDSM_NENS4_14SM90_TMA_STOREES1B_NS4_17SM90_U32x4_STSM_NENS4_39AutoVectorizingCopyWithAssumedAlignmentILi128EEEEEEvvEEEEvNT_6ParamsE:
	.zero		2944


//--------------------- SYMBOLS --------------------------

	.type		.nv.reservedSmem.offset0,@object
	.size		.nv.reservedSmem.offset0,0x4
	.type		.nv.reservedSmem.cap,@object
	.size		.nv.reservedSmem.cap,0x4
	.type		__assertfail,@function
